	.headerflags	@"EF_CUDA_TEXMODE_UNIFIED EF_CUDA_64BIT_ADDRESS EF_CUDA_ACCELERATORS EF_CUDA_SM90 EF_CUDA_VIRTUAL_SM(EF_CUDA_SM90)"
	.elftype	@"ET_EXEC"


//--------------------- .nv.info                  --------------------------
	.section	.nv.info,"",@"SHT_CUDA_INFO"
	.align	4


	//----- nvinfo : EIATTR_REGCOUNT
	.align		4
        /*0000*/ 	.byte	0x04, 0x2f
        /*0002*/ 	.short	(.L_1 - .L_0)
	.align		4
.L_0:
        /*0004*/ 	.word	index@(triton_poi_fused_max_pool2d_with_indices_11)
        /*0008*/ 	.word	0x000000ab


	//----- nvinfo : EIATTR_MIN_STACK_SIZE
	.align		4
.L_1:
        /*000c*/ 	.byte	0x04, 0x12
        /*000e*/ 	.short	(.L_3 - .L_2)
	.align		4
.L_2:
        /*0010*/ 	.word	index@(triton_poi_fused_max_pool2d_with_indices_11)
        /*0014*/ 	.word	0x00000000


	//----- nvinfo : EIATTR_FRAME_SIZE
	.align		4
.L_3:
        /*0018*/ 	.byte	0x04, 0x11
        /*001a*/ 	.short	(.L_5 - .L_4)
	.align		4
.L_4:
        /*001c*/ 	.word	index@(triton_poi_fused_max_pool2d_with_indices_11)
        /*0020*/ 	.word	0x00000000


	//----- nvinfo : EIATTR_MIN_STACK_SIZE
	.align		4
.L_5:
        /*0024*/ 	.byte	0x04, 0x12
        /*0026*/ 	.short	(.L_7 - .L_6)
	.align		4
.L_6:
        /*0028*/ 	.word	index@(triton_poi_fused_max_pool2d_with_indices_11)
        /*002c*/ 	.word	0x00000000
.L_7:


//--------------------- .nv.info.triton_poi_fused_max_pool2d_with_indices_11 --------------------------
	.section	.nv.info.triton_poi_fused_max_pool2d_with_indices_11,"",@"SHT_CUDA_INFO"
	.sectionflags	@""
	.align	4


	//----- nvinfo : EIATTR_CUDA_API_VERSION
	.align		4
        /*0000*/ 	.byte	0x04, 0x37
        /*0002*/ 	.short	(.L_9 - .L_8)
.L_8:
        /*0004*/ 	.word	0x0000007c


	//----- nvinfo : EIATTR_KPARAM_INFO
	.align		4
.L_9:
        /*0008*/ 	.byte	0x04, 0x17
        /*000a*/ 	.short	(.L_11 - .L_10)
.L_10:
        /*000c*/ 	.word	0x00000000
        /*0010*/ 	.short	0x0004
        /*0012*/ 	.short	0x001c
        /*0014*/ 	.byte	0x00, 0xf0, 0x11, 0x00


	//----- nvinfo : EIATTR_KPARAM_INFO
	.align		4
.L_11:
        /*0018*/ 	.byte	0x04, 0x17
        /*001a*/ 	.short	(.L_13 - .L_12)
.L_12:
        /*001c*/ 	.word	0x00000000
        /*0020*/ 	.short	0x0003
        /*0022*/ 	.short	0x0018
        /*0024*/ 	.byte	0x00, 0xf0, 0x11, 0x00


	//----- nvinfo : EIATTR_KPARAM_INFO
	.align		4
.L_13:
        /*0028*/ 	.byte	0x04, 0x17
        /*002a*/ 	.short	(.L_15 - .L_14)
.L_14:
        /*002c*/ 	.word	0x00000000
        /*0030*/ 	.short	0x0002
        /*0032*/ 	.short	0x0010
        /*0034*/ 	.byte	0x00, 0xf4, 0x21, 0x00


	//----- nvinfo : EIATTR_KPARAM_INFO
	.align		4
.L_15:
        /*0038*/ 	.byte	0x04, 0x17
        /*003a*/ 	.short	(.L_17 - .L_16)
.L_16:
        /*003c*/ 	.word	0x00000000
        /*0040*/ 	.short	0x0001
        /*0042*/ 	.short	0x0008
        /*0044*/ 	.byte	0x00, 0xf4, 0x21, 0x00


	//----- nvinfo : EIATTR_KPARAM_INFO
	.align		4
.L_17:
        /*0048*/ 	.byte	0x04, 0x17
        /*004a*/ 	.short	(.L_19 - .L_18)
.L_18:
        /*004c*/ 	.word	0x00000000
        /*0050*/ 	.short	0x0000
        /*0052*/ 	.short	0x0000
        /*0054*/ 	.byte	0x00, 0xf4, 0x21, 0x00


	//----- nvinfo : EIATTR_SPARSE_MMA_MASK
	.align		4
.L_19:
        /*0058*/ 	.byte	0x03, 0x50
        /*005a*/ 	.short	0x0000


	//----- nvinfo : EIATTR_MAXREG_COUNT
	.align		4
        /*005c*/ 	.byte	0x03, 0x1b
        /*005e*/ 	.short	0x00ff


	//----- nvinfo : EIATTR_EXIT_INSTR_OFFSETS
	.align		4
        /*0060*/ 	.byte	0x04, 0x1c
        /*0062*/ 	.short	(.L_21 - .L_20)


	//   ....[0]....
.L_20:
        /*0064*/ 	.word	0x00006a70


	//   ....[1]....
        /*0068*/ 	.word	0x00006a90


	//----- nvinfo : EIATTR_REQNTID
	.align		4
.L_21:
        /*006c*/ 	.byte	0x04, 0x10
        /*006e*/ 	.short	(.L_23 - .L_22)
.L_22:
        /*0070*/ 	.word	0x00000100
        /*0074*/ 	.word	0x00000001
        /*0078*/ 	.word	0x00000001


	//----- nvinfo : EIATTR_CBANK_PARAM_SIZE
	.align		4
.L_23:
        /*007c*/ 	.byte	0x03, 0x19
        /*007e*/ 	.short	0x0020


	//----- nvinfo : EIATTR_PARAM_CBANK
	.align		4
        /*0080*/ 	.byte	0x04, 0x0a
        /*0082*/ 	.short	(.L_25 - .L_24)
	.align		4
.L_24:
        /*0084*/ 	.word	index@(.nv.constant0.triton_poi_fused_max_pool2d_with_indices_11)
        /*0088*/ 	.short	0x0210
        /*008a*/ 	.short	0x0020


	//----- nvinfo : EIATTR_SW_WAR
	.align		4
.L_25:
        /*008c*/ 	.byte	0x04, 0x36
        /*008e*/ 	.short	(.L_27 - .L_26)
.L_26:
        /*0090*/ 	.word	0x00000008
.L_27:


//--------------------- .nv.callgraph             --------------------------
	.section	.nv.callgraph,"",@"SHT_CUDA_CALLGRAPH"
	.align	4
	.sectionentsize	8
	.align		4
        /*0000*/ 	.word	0x00000000
	.align		4
        /*0004*/ 	.word	0xffffffff
	.align		4
        /*0008*/ 	.word	0x00000000
	.align		4
        /*000c*/ 	.word	0xfffffffe
	.align		4
        /*0010*/ 	.word	0x00000000
	.align		4
        /*0014*/ 	.word	0xfffffffd
	.align		4
        /*0018*/ 	.word	0x00000000
	.align		4
        /*001c*/ 	.word	0xfffffffc


//--------------------- .text.triton_poi_fused_max_pool2d_with_indices_11 --------------------------
	.section	.text.triton_poi_fused_max_pool2d_with_indices_11,"ax",@progbits
	.sectionflags	@"SHF_BARRIERS=1"
	.align	128
        .global         triton_poi_fused_max_pool2d_with_indices_11
        .type           triton_poi_fused_max_pool2d_with_indices_11,@function
        .size           triton_poi_fused_max_pool2d_with_indices_11,(.L_x_1 - triton_poi_fused_max_pool2d_with_indices_11)
        .other          triton_poi_fused_max_pool2d_with_indices_11,@"STO_CUDA_ENTRY STV_DEFAULT"
triton_poi_fused_max_pool2d_with_indices_11:
.text.triton_poi_fused_max_pool2d_with_indices_11:
[----:B------:R-:W0:Y:S01]  /*0000*/  LDC R1, c[0x0][0x28] ;  /* 0x00000a00ff017b82 */ /* 0x000e220000000800 */
[----:B------:R-:W1:Y:S07]  /*0010*/  S2R R4, SR_TID.X ;  /* 0x0000000000047919 */ /* 0x000e6e0000002100 */
[----:B------:R-:W2:Y:S01]  /*0020*/  S2UR UR4, SR_CTAID.Y ;  /* 0x00000000000479c3 */ /* 0x000ea20000002600 */
[----:B------:R-:W-:Y:S02]  /*0030*/  CS2R R16, SRZ ;  /* 0x0000000000107805 */ /* 0x000fe4000001ff00 */
[----:B------:R-:W-:Y:S01]  /*0040*/  CS2R R18, SRZ ;  /* 0x0000000000127805 */ /* 0x000fe2000001ff00 */
[----:B------:R-:W3:Y:S01]  /*0050*/  S2R R10, SR_CTAID.X ;  /* 0x00000000000a7919 */ /* 0x000ee20000002500 */
[----:B------:R-:W-:-:S02]  /*0060*/  CS2R R20, SRZ ;  /* 0x0000000000147805 */ /* 0x000fc4000001ff00 */
[----:B------:R-:W-:Y:S01]  /*0070*/  CS2R R22, SRZ ;  /* 0x0000000000167805 */ /* 0x000fe2000001ff00 */
[----:B------:R-:W-:Y:S01]  /*0080*/  ULDC.64 UR8, c[0x0][0x208] ;  /* 0x0000820000087ab9 */ /* 0x000fe20000000a00 */
[----:B--2---:R-:W-:Y:S01]  /*0090*/  USHF.L.U32 UR4, UR4, 0x6, URZ ;  /* 0x0000000604047899 */ /* 0x004fe2000800063f */
[----:B-1----:R-:W-:-:S04]  /*00a0*/  SHF.R.U32.HI R0, RZ, 0x2, R4 ;  /* 0x00000002ff007819 */ /* 0x002fc80000011604 */
[----:B------:R-:W-:-:S04]  /*00b0*/  SGXT.U32 R0, R0, 0x6 ;  /* 0x000000060000781a */ /* 0x000fc80000000000 */
[----:B------:R-:W-:-:S05]  /*00c0*/  LOP3.LUT R0, R0, UR4, RZ, 0xfc, !PT ;  /* 0x0000000400007c12 */ /* 0x000fca000f8efcff */
[----:B------:R-:W-:-:S05]  /*00d0*/  IMAD.HI R2, R0, 0x78787879, RZ ;  /* 0x7878787900027827 */ /* 0x000fca00078e02ff */
[----:B------:R-:W-:-:S04]  /*00e0*/  SHF.R.U32.HI R3, RZ, 0x1f, R2 ;  /* 0x0000001fff037819 */ /* 0x000fc80000011602 */
[----:B------:R-:W-:Y:S01]  /*00f0*/  LEA.HI.SX32 R3, R2, R3, 0x1d ;  /* 0x0000000302037211 */ /* 0x000fe200078feaff */
[----:B------:R-:W-:-:S04]  /*0100*/  IMAD.HI R2, R0, 0x71625345, RZ ;  /* 0x7162534500027827 */ /* 0x000fc800078e02ff */
[----:B------:R-:W-:Y:S01]  /*0110*/  IMAD.HI R6, R3, 0x78787879, RZ ;  /* 0x7878787903067827 */ /* 0x000fe200078e02ff */
[----:B------:R-:W-:-:S03]  /*0120*/  SHF.R.U32.HI R5, RZ, 0x1f, R2 ;  /* 0x0000001fff057819 */ /* 0x000fc60000011602 */
[----:B------:R-:W-:Y:S01]  /*0130*/  IMAD R9, R3, -0x11, R0 ;  /* 0xffffffef03097824 */ /* 0x000fe200078e0200 */
[----:B------:R-:W-:Y:S02]  /*0140*/  SHF.R.U32.HI R7, RZ, 0x1f, R6 ;  /* 0x0000001fff077819 */ /* 0x000fe40000011606 */
[----:B------:R-:W-:Y:S01]  /*0150*/  LEA.HI.SX32 R5, R2, R5, 0x19 ;  /* 0x0000000502057211 */ /* 0x000fe200078fcaff */
[----:B------:R-:W-:Y:S01]  /*0160*/  IMAD.SHL.U32 R8, R9, 0x200, RZ ;  /* 0x0000020009087824 */ /* 0x000fe200078e00ff */
[----:B------:R-:W-:Y:S01]  /*0170*/  LEA.HI.SX32 R6, R6, R7, 0x1d ;  /* 0x0000000706067211 */ /* 0x000fe200078feaff */
[----:B---3--:R-:W-:Y:S02]  /*0180*/  IMAD.SHL.U32 R7, R10, 0x40, RZ ;  /* 0x000000400a077824 */ /* 0x008fe400078e00ff */
[----:B------:R-:W-:Y:S02]  /*0190*/  IMAD.SHL.U32 R10, R4, 0x10, RZ ;  /* 0x00000010040a7824 */ /* 0x000fe400078e00ff */
[----:B------:R-:W-:-:S02]  /*01a0*/  IMAD R6, R6, -0x11, R3 ;  /* 0xffffffef06067824 */ /* 0x000fc400078e0203 */
[----:B------:R-:W1:Y:S01]  /*01b0*/  LDC.64 R2, c[0x0][0x210] ;  /* 0x00008400ff027b82 */ /* 0x000e620000000a00 */
[----:B------:R-:W-:Y:S01]  /*01c0*/  IMAD R8, R5, 0x44100, R8 ;  /* 0x0004410005087824 */ /* 0x000fe200078e0208 */
[----:B------:R-:W-:Y:S02]  /*01d0*/  LOP3.LUT R5, R7, 0x30, R10, 0xf8, !PT ;  /* 0x0000003007057812 */ /* 0x000fe400078ef80a */
[----:B------:R-:W-:Y:S01]  /*01e0*/  ISETP.GT.AND P0, PT, R6, RZ, PT ;  /* 0x000000ff0600720c */ /* 0x000fe20003f04270 */
[C---:B------:R-:W-:Y:S02]  /*01f0*/  VIADD R36, R8.reuse, 0xffffde00 ;  /* 0xffffde0008247836 */ /* 0x040fe40000000000 */
[----:B------:R-:W-:Y:S01]  /*0200*/  VIADD R28, R8, 0xffffdf00 ;  /* 0xffffdf00081c7836 */ /* 0x000fe20000000000 */
[----:B------:R-:W-:Y:S01]  /*0210*/  ISETP.GT.AND P1, PT, R9, RZ, P0 ;  /* 0x000000ff0900720c */ /* 0x000fe20000724270 */
[----:B------:R-:W-:Y:S01]  /*0220*/  IMAD.IADD R11, R5, 0x1, R36 ;  /* 0x00000001050b7824 */ /* 0x000fe200078e0224 */
[----:B------:R-:W-:Y:S01]  /*0230*/  ISETP.GT.AND P0, PT, R9, -0x1, P0 ;  /* 0xffffffff0900780c */ /* 0x000fe20000704270 */
[C---:B------:R-:W-:Y:S01]  /*0240*/  IMAD.IADD R13, R5.reuse, 0x1, R28 ;  /* 0x00000001050d7824 */ /* 0x040fe200078e021c */
[C---:B------:R-:W-:Y:S01]  /*0250*/  ISETP.LT.AND P1, PT, R5.reuse, 0x100, P1 ;  /* 0x000001000500780c */ /* 0x040fe20000f21270 */
[C---:B------:R-:W-:Y:S01]  /*0260*/  IMAD R11, R6.reuse, 0x4200, R11 ;  /* 0x00004200060b7824 */ /* 0x040fe200078e020b */
[----:B------:R-:W-:Y:S01]  /*0270*/  ISETP.LT.AND P0, PT, R5, 0x100, P0 ;  /* 0x000001000500780c */ /* 0x000fe20000701270 */
[----:B------:R-:W-:Y:S01]  /*0280*/  IMAD R13, R6, 0x4200, R13 ;  /* 0x00004200060d7824 */ /* 0x000fe200078e020d */
[----:B------:R-:W-:-:S02]  /*0290*/  ISETP.LT.AND P3, PT, R0, 0x484, P1 ;  /* 0x000004840000780c */ /* 0x000fc40000f61270 */
[----:B------:R-:W-:Y:S02]  /*02a0*/  ISETP.LT.AND P0, PT, R0, 0x484, P0 ;  /* 0x000004840000780c */ /* 0x000fe40000701270 */
[----:B------:R-:W-:Y:S01]  /*02b0*/  P2R R35, PR, RZ, 0x8 ;  /* 0x00000008ff237803 */ /* 0x000fe20000000000 */
[----:B-1----:R-:W-:-:S04]  /*02c0*/  IMAD.WIDE R10, R11, 0x4, R2 ;  /* 0x000000040b0a7825 */ /* 0x002fc800078e0202 */
[----:B------:R-:W-:-:S04]  /*02d0*/  IMAD.WIDE R12, R13, 0x4, R2 ;  /* 0x000000040d0c7825 */ /* 0x000fc800078e0202 */
[----:B------:R1:W2:Y:S04]  /*02e0*/  @P3 LDG.E.EL.128 R16, desc[UR8][R10.64] ;  /* 0x000000080a103981 */ /* 0x0002a8000c2e1d00 */
[----:B------:R3:W4:Y:S01]  /*02f0*/  @P0 LDG.E.EL.128 R20, desc[UR8][R12.64] ;  /* 0x000000080c140981 */ /* 0x000722000c2e1d00 */
[----:B------:R-:W-:Y:S01]  /*0300*/  VIADD R32, R8, 0xffffe000 ;  /* 0xffffe00008207836 */ /* 0x000fe20000000000 */
[----:B-1----:R-:W-:-:S03]  /*0310*/  LEA R10, R9, 0x1, 0x1 ;  /* 0x00000001090a7811 */ /* 0x002fc600078e08ff */
[----:B------:R-:W-:Y:S01]  /*0320*/  IMAD.IADD R11, R5, 0x1, R32 ;  /* 0x00000001050b7824 */ /* 0x000fe200078e0220 */
[----:B---3--:R-:W-:-:S03]  /*0330*/  CS2R R12, SRZ ;  /* 0x00000000000c7805 */ /* 0x008fc6000001ff00 */
[----:B------:R-:W-:Y:S01]  /*0340*/  IMAD R11, R6, 0x4200, R11 ;  /* 0x00004200060b7824 */ /* 0x000fe200078e020b */
[----:B--2---:R-:W-:Y:S02]  /*0350*/  SEL R15, R16, 0xff800000, P3 ;  /* 0xff800000100f7807 */ /* 0x004fe40001800000 */
[----:B------:R-:W-:Y:S02]  /*0360*/  SEL R14, R17, 0xff800000, P3 ;  /* 0xff800000110e7807 */ /* 0x000fe40001800000 */
[----:B----4-:R-:W-:Y:S02]  /*0370*/  SEL R20, R20, 0xff800000, P0 ;  /* 0xff80000014147807 */ /* 0x010fe40000000000 */
[----:B------:R-:W-:Y:S02]  /*0380*/  SEL R21, R21, 0xff800000, P0 ;  /* 0xff80000015157807 */ /* 0x000fe40000000000 */
[----:B------:R-:W-:Y:S02]  /*0390*/  FSETP.GT.AND P2, PT, R20, R15, PT ;  /* 0x0000000f1400720b */ /* 0x000fe40003f44000 */
[----:B------:R-:W-:-:S02]  /*03a0*/  FSETP.GT.AND P4, PT, R21, R14, PT ;  /* 0x0000000e1500720b */ /* 0x000fc40003f84000 */
[----:B------:R-:W-:Y:S02]  /*03b0*/  SEL R17, R18, 0xff800000, P3 ;  /* 0xff80000012117807 */ /* 0x000fe40001800000 */
[----:B------:R-:W-:Y:S02]  /*03c0*/  SEL R22, R22, 0xff800000, P0 ;  /* 0xff80000016167807 */ /* 0x000fe40000000000 */
[----:B------:R-:W-:Y:S02]  /*03d0*/  SEL R16, R19, 0xff800000, P3 ;  /* 0xff80000013107807 */ /* 0x000fe40001800000 */
[----:B------:R-:W-:Y:S02]  /*03e0*/  FSETP.NAN.AND P1, PT, R20, R20, PT ;  /* 0x000000141400720b */ /* 0x000fe40003f28000 */
[----:B------:R-:W-:Y:S02]  /*03f0*/  FSETP.GT.AND P3, PT, R22, R17, PT ;  /* 0x000000111600720b */ /* 0x000fe40003f64000 */
[----:B------:R-:W-:-:S02]  /*0400*/  SEL R23, R23, 0xff800000, P0 ;  /* 0xff80000017177807 */ /* 0x000fc40000000000 */
[----:B------:R-:W-:Y:S02]  /*0410*/  @!P2 SEL R20, R20, R15, P1 ;  /* 0x0000000f1414a207 */ /* 0x000fe40000800000 */
[----:B------:R-:W-:Y:S02]  /*0420*/  P2R R55, PR, RZ, 0x4 ;  /* 0x00000004ff377803 */ /* 0x000fe40000000000 */
[----:B------:R-:W-:Y:S02]  /*0430*/  FSETP.NAN.AND P1, PT, R21, R21, PT ;  /* 0x000000151500720b */ /* 0x000fe40003f28000 */
[----:B------:R-:W-:Y:S02]  /*0440*/  FSETP.GT.AND P2, PT, R23, R16, PT ;  /* 0x000000101700720b */ /* 0x000fe40003f44000 */
[----:B------:R-:W-:Y:S02]  /*0450*/  @!P4 SEL R21, R21, R14, P1 ;  /* 0x0000000e1515c207 */ /* 0x000fe40000800000 */
[----:B------:R-:W-:-:S02]  /*0460*/  CS2R R14, SRZ ;  /* 0x00000000000e7805 */ /* 0x000fc4000001ff00 */
[C---:B------:R-:W-:Y:S02]  /*0470*/  FSETP.NAN.AND P1, PT, R22.reuse, R22, PT ;  /* 0x000000161600720b */ /* 0x040fe40003f28000 */
[----:B------:R-:W-:Y:S02]  /*0480*/  P2R R61, PR, RZ, 0x8 ;  /* 0x00000008ff3d7803 */ /* 0x000fe40000000000 */
[----:B------:R-:W-:Y:S02]  /*0490*/  @!P3 SEL R22, R22, R17, P1 ;  /* 0x000000111616b207 */ /* 0x000fe40000800000 */
[C---:B------:R-:W-:Y:S02]  /*04a0*/  FSETP.NAN.AND P1, PT, R23.reuse, R23, PT ;  /* 0x000000171700720b */ /* 0x040fe40003f28000 */
[----:B------:R-:W-:Y:S02]  /*04b0*/  P2R R56, PR, RZ, 0x4 ;  /* 0x00000004ff387803 */ /* 0x000fe40000000000 */
[----:B------:R-:W-:-:S02]  /*04c0*/  @!P2 SEL R23, R23, R16, P1 ;  /* 0x000000101717a207 */ /* 0x000fc40000800000 */
[----:B------:R-:W-:Y:S02]  /*04d0*/  ISETP.GT.AND P1, PT, R9, -0x1, PT ;  /* 0xffffffff0900780c */ /* 0x000fe40003f24270 */
[----:B------:R-:W-:Y:S02]  /*04e0*/  ISETP.GT.AND P6, PT, R6, -0x1, PT ;  /* 0xffffffff0600780c */ /* 0x000fe40003fc4270 */
[----:B------:R-:W-:Y:S01]  /*04f0*/  ISETP.LT.AND P5, PT, R10, 0x21, P1 ;  /* 0x000000210a00780c */ /* 0x000fe20000fa1270 */
[----:B------:R-:W-:Y:S01]  /*0500*/  IMAD.WIDE R10, R11, 0x4, R2 ;  /* 0x000000040b0a7825 */ /* 0x000fe200078e0202 */
[----:B------:R-:W-:Y:S02]  /*0510*/  P2R R62, PR, RZ, 0x10 ;  /* 0x00000010ff3e7803 */ /* 0x000fe40000000000 */
[----:B------:R-:W-:Y:S01]  /*0520*/  ISETP.GT.AND P1, PT, R6, RZ, P5 ;  /* 0x000000ff0600720c */ /* 0x000fe20002f24270 */
[----:B------:R-:W-:Y:S01]  /*0530*/  VIADD R34, R8, 0xffffff00 ;  /* 0xffffff0008227836 */ /* 0x000fe20000000000 */
[----:B------:R-:W-:-:S02]  /*0540*/  P2R R78, PR, RZ, 0x20 ;  /* 0x00000020ff4e7803 */ /* 0x000fc40000000000 */
[----:B------:R-:W-:-:S04]  /*0550*/  ISETP.LT.AND P1, PT, R5, 0x100, P1 ;  /* 0x000001000500780c */ /* 0x000fc80000f21270 */
[----:B------:R-:W-:-:S13]  /*0560*/  ISETP.LT.AND P1, PT, R0, 0x484, P1 ;  /* 0x000004840000780c */ /* 0x000fda0000f21270 */
[----:B------:R1:W2:Y:S01]  /*0570*/  @P1 LDG.E.EL.128 R12, desc[UR8][R10.64] ;  /* 0x000000080a0c1981 */ /* 0x0002a2000c2e1d00 */
[----:B------:R-:W-:Y:S01]  /*0580*/  P2R R25, PR, RZ, 0x2 ;  /* 0x00000002ff197803 */ /* 0x000fe20000000000 */
[----:B-1----:R-:W-:-:S04]  /*0590*/  IMAD.IADD R11, R5, 0x1, R34 ;  /* 0x00000001050b7824 */ /* 0x002fc800078e0222 */
[----:B------:R-:W-:-:S04]  /*05a0*/  IMAD R11, R6, 0x4200, R11 ;  /* 0x00004200060b7824 */ /* 0x000fc800078e020b */
[----:B------:R-:W-:Y:S01]  /*05b0*/  IMAD.WIDE R10, R11, 0x4, R2 ;  /* 0x000000040b0a7825 */ /* 0x000fe200078e0202 */
[----:B--2---:R-:W-:Y:S02]  /*05c0*/  SEL R16, R15, 0xff800000, P1 ;  /* 0xff8000000f107807 */ /* 0x004fe40000800000 */
[----:B------:R-:W-:Y:S02]  /*05d0*/  SEL R15, R14, 0xff800000, P1 ;  /* 0xff8000000e0f7807 */ /* 0x000fe40000800000 */
[-C--:B------:R-:W-:Y:S02]  /*05e0*/  FSETP.GEU.AND P3, PT, R23, R16.reuse, PT ;  /* 0x000000101700720b */ /* 0x080fe40003f6e000 */
[----:B------:R-:W-:Y:S02]  /*05f0*/  FSETP.NAN.AND P2, PT, R16, R16, PT ;  /* 0x000000101000720b */ /* 0x000fe40003f48000 */
[----:B------:R-:W-:Y:S02]  /*0600*/  P2R R63, PR, RZ, 0x8 ;  /* 0x00000008ff3f7803 */ /* 0x000fe40000000000 */
[----:B------:R-:W-:-:S02]  /*0610*/  SEL R14, R13, 0xff800000, P1 ;  /* 0xff8000000d0e7807 */ /* 0x000fc40000800000 */
[----:B------:R-:W-:-:S05]  /*0620*/  SEL R13, R12, 0xff800000, P1 ;  /* 0xff8000000c0d7807 */ /* 0x000fca0000800000 */
[----:B------:R-:W-:Y:S02]  /*0630*/  @P3 SEL R16, R16, R23, P2 ;  /* 0x0000001710103207 */ /* 0x000fe40001000000 */
[-C--:B------:R-:W-:Y:S02]  /*0640*/  FSETP.GEU.AND P3, PT, R22, R15.reuse, PT ;  /* 0x0000000f1600720b */ /* 0x080fe40003f6e000 */
[----:B------:R-:W-:Y:S02]  /*0650*/  FSETP.NAN.AND P2, PT, R15, R15, PT ;  /* 0x0000000f0f00720b */ /* 0x000fe40003f48000 */
[----:B------:R-:W-:-:S09]  /*0660*/  P2R R66, PR, RZ, 0x8 ;  /* 0x00000008ff427803 */ /* 0x000fd20000000000 */
[----:B------:R-:W-:Y:S02]  /*0670*/  @P3 SEL R15, R15, R22, P2 ;  /* 0x000000160f0f3207 */ /* 0x000fe40001000000 */
[----:B------:R-:W-:Y:S02]  /*0680*/  CS2R R22, SRZ ;  /* 0x0000000000167805 */ /* 0x000fe4000001ff00 */
[-C--:B------:R-:W-:Y:S02]  /*0690*/  FSETP.GEU.AND P3, PT, R21, R14.reuse, PT ;  /* 0x0000000e1500720b */ /* 0x080fe40003f6e000 */
[----:B------:R-:W-:Y:S02]  /*06a0*/  FSETP.NAN.AND P2, PT, R14, R14, PT ;  /* 0x0000000e0e00720b */ /* 0x000fe40003f48000 */
[----:B------:R-:W-:-:S09]  /*06b0*/  P2R R65, PR, RZ, 0x8 ;  /* 0x00000008ff417803 */ /* 0x000fd20000000000 */
[----:B------:R-:W-:Y:S02]  /*06c0*/  @P3 SEL R14, R14, R21, P2 ;  /* 0x000000150e0e3207 */ /* 0x000fe40001000000 */
[-C--:B------:R-:W-:Y:S02]  /*06d0*/  FSETP.GEU.AND P3, PT, R20, R13.reuse, PT ;  /* 0x0000000d1400720b */ /* 0x080fe40003f6e000 */
[----:B------:R-:W-:Y:S02]  /*06e0*/  FSETP.NAN.AND P2, PT, R13, R13, PT ;  /* 0x0000000d0d00720b */ /* 0x000fe40003f48000 */
[----:B------:R-:W-:-:S09]  /*06f0*/  P2R R64, PR, RZ, 0x8 ;  /* 0x00000008ff407803 */ /* 0x000fd20000000000 */
[----:B------:R-:W-:Y:S02]  /*0700*/  @P3 SEL R13, R13, R20, P2 ;  /* 0x000000140d0d3207 */ /* 0x000fe40001000000 */
[----:B------:R-:W-:Y:S02]  /*0710*/  CS2R R20, SRZ ;  /* 0x0000000000147805 */ /* 0x000fe4000001ff00 */
[----:B------:R-:W-:-:S04]  /*0720*/  ISETP.GT.AND P2, PT, R9, RZ, P6 ;  /* 0x000000ff0900720c */ /* 0x000fc80003744270 */
[----:B------:R-:W-:-:S04]  /*0730*/  ISETP.LT.AND P2, PT, R5, 0x100, P2 ;  /* 0x000001000500780c */ /* 0x000fc80001741270 */
[----:B------:R-:W-:-:S13]  /*0740*/  ISETP.LT.AND P2, PT, R0, 0x484, P2 ;  /* 0x000004840000780c */ /* 0x000fda0001741270 */
[----:B------:R1:W2:Y:S01]  /*0750*/  @P2 LDG.E.EL.128 R20, desc[UR8][R10.64] ;  /* 0x000000080a142981 */ /* 0x0002a2000c2e1d00 */
[----:B------:R-:W-:Y:S01]  /*0760*/  VIADD R30, R8, 0x100 ;  /* 0x00000100081e7836 */ /* 0x000fe20000000000 */
        /* <DEDUP_REMOVED lines=26> */
[----:B------:R-:W-:Y:S02]  /*0910*/  ISETP.GE.AND P3, PT, R5, 0x100, PT ;  /* 0x000001000500780c */ /* 0x000fe40003f66270 */
[----:B------:R-:W-:Y:S02]  /*0920*/  LOP3.LUT R16, R6, R9, RZ, 0xfc, !PT ;  /* 0x0000000906107212 */ /* 0x000fe400078efcff */
[----:B------:R-:W-:-:S04]  /*0930*/  ISETP.LT.AND P1, PT, R0, 0x484, !P3 ;  /* 0x000004840000780c */ /* 0x000fc80005f21270 */
[----:B------:R-:W-:Y:S02]  /*0940*/  ISETP.GT.AND P3, PT, R16, -0x1, P1 ;  /* 0xffffffff1000780c */ /* 0x000fe40000f64270 */
[----:B------:R-:W-:-:S11]  /*0950*/  P2R R42, PR, RZ, 0x2 ;  /* 0x00000002ff2a7803 */ /* 0x000fd60000000000 */
[----:B------:R1:W2:Y:S01]  /*0960*/  @P3 LDG.E.EL.128 R12, desc[UR8][R10.64] ;  /* 0x000000080a0c3981 */ /* 0x0002a2000c2e1d00 */
[----:B------:R-:W-:Y:S01]  /*0970*/  VIADD R26, R8, 0x2000 ;  /* 0x00002000081a7836 */ /* 0x000fe20000000000 */
[----:B------:R-:W-:Y:S02]  /*0980*/  CS2R R72, SRZ ;  /* 0x0000000000487805 */ /* 0x000fe4000001ff00 */
[----:B------:R-:W-:Y:S02]  /*0990*/  CS2R R74, SRZ ;  /* 0x00000000004a7805 */ /* 0x000fe4000001ff00 */
        /* <DEDUP_REMOVED lines=26> */
[----:B------:R-:W-:-:S04]  /*0b40*/  ISETP.GT.AND P4, PT, R6, -0x1, P5 ;  /* 0xffffffff0600780c */ /* 0x000fc80002f84270 */
[----:B------:R-:W-:-:S04]  /*0b50*/  ISETP.LT.AND P4, PT, R5, 0x100, P4 ;  /* 0x000001000500780c */ /* 0x000fc80002781270 */
[----:B------:R-:W-:-:S13]  /*0b60*/  ISETP.LT.AND P4, PT, R0, 0x484, P4 ;  /* 0x000004840000780c */ /* 0x000fda0002781270 */
[----:B------:R1:W2:Y:S02]  /*0b70*/  @P4 LDG.E.EL.128 R20, desc[UR8][R10.64] ;  /* 0x000000080a144981 */ /* 0x0002a4000c2e1d00 */
[----:B-1----:R-:W-:Y:S01]  /*0b80*/  LEA R10, R6, 0x1, 0x1 ;  /* 0x00000001060a7811 */ /* 0x002fe200078e08ff */
[----:B------:R-:W-:-:S04]  /*0b90*/  IMAD.IADD R11, R5, 0x1, R26 ;  /* 0x00000001050b7824 */ /* 0x000fc800078e021a */
[----:B------:R-:W-:Y:S01]  /*0ba0*/  IMAD R11, R6, 0x4200, R11 ;  /* 0x00004200060b7824 */ /* 0x000fe200078e020b */
        /* <DEDUP_REMOVED lines=22> */
[----:B------:R-:W-:Y:S01]  /*0d10*/  ISETP.LT.AND P1, PT, R10, 0x21, P6 ;  /* 0x000000210a00780c */ /* 0x000fe20003721270 */
[----:B------:R-:W-:-:S03]  /*0d20*/  IMAD.WIDE R10, R11, 0x4, R2 ;  /* 0x000000040b0a7825 */ /* 0x000fc600078e0202 */
[----:B------:R-:W-:Y:S02]  /*0d30*/  ISETP.GT.AND P5, PT, R9, RZ, P1 ;  /* 0x000000ff0900720c */ /* 0x000fe40000fa4270 */
[----:B------:R-:W-:Y:S02]  /*0d40*/  P2R R84, PR, RZ, 0x2 ;  /* 0x00000002ff547803 */ /* 0x000fe40000000000 */
[----:B------:R-:W-:-:S04]  /*0d50*/  ISETP.LT.AND P5, PT, R5, 0x100, P5 ;  /* 0x000001000500780c */ /* 0x000fc80002fa1270 */
[----:B------:R-:W-:-:S13]  /*0d60*/  ISETP.LT.AND P5, PT, R0, 0x484, P5 ;  /* 0x000004840000780c */ /* 0x000fda0002fa1270 */
[----:B------:R1:W2:Y:S02]  /*0d70*/  @P5 LDG.E.EL.128 R12, desc[UR8][R10.64] ;  /* 0x000000080a0c5981 */ /* 0x0002a4000c2e1d00 */
[----:B-1----:R-:W-:Y:S01]  /*0d80*/  VIADD R10, R8, 0x2100 ;  /* 0x00002100080a7836 */ /* 0x002fe20000000000 */
[----:B--2---:R-:W-:Y:S02]  /*0d90*/  SEL R16, R15, 0xff800000, P5 ;  /* 0xff8000000f107807 */ /* 0x004fe40002800000 */
[----:B------:R-:W-:Y:S02]  /*0da0*/  SEL R15, R14, 0xff800000, P5 ;  /* 0xff8000000e0f7807 */ /* 0x000fe40002800000 */
[-C--:B------:R-:W-:Y:S02]  /*0db0*/  FSETP.GEU.AND P2, PT, R23, R16.reuse, PT ;  /* 0x000000101700720b */ /* 0x080fe40003f4e000 */
[----:B------:R-:W-:Y:S02]  /*0dc0*/  FSETP.NAN.AND P6, PT, R16, R16, PT ;  /* 0x000000101000720b */ /* 0x000fe40003fc8000 */
[----:B------:R-:W-:-:S02]  /*0dd0*/  P2R R57, PR, RZ, 0x4 ;  /* 0x00000004ff397803 */ /* 0x000fc40000000000 */
[----:B------:R-:W-:Y:S02]  /*0de0*/  SEL R14, R13, 0xff800000, P5 ;  /* 0xff8000000d0e7807 */ /* 0x000fe40002800000 */
[----:B------:R-:W-:-:S05]  /*0df0*/  SEL R11, R12, 0xff800000, P5 ;  /* 0xff8000000c0b7807 */ /* 0x000fca0002800000 */
[----:B------:R-:W-:Y:S02]  /*0e00*/  @P2 SEL R16, R16, R23, P6 ;  /* 0x0000001710102207 */ /* 0x000fe40003000000 */
        /* <DEDUP_REMOVED lines=8> */
[-C--:B------:R-:W-:Y:S02]  /*0e90*/  FSETP.GEU.AND P2, PT, R20, R11.reuse, PT ;  /* 0x0000000b1400720b */ /* 0x080fe40003f4e000 */
[----:B------:R-:W-:Y:S02]  /*0ea0*/  FSETP.NAN.AND P6, PT, R11, R11, PT ;  /* 0x0000000b0b00720b */ /* 0x000fe40003fc8000 */
[----:B------:R-:W-:Y:S02]  /*0eb0*/  LOP3.LUT R21, R5, 0x4, RZ, 0xfc, !PT ;  /* 0x0000000405157812 */ /* 0x000fe400078efcff */
[----:B------:R-:W-:-:S07]  /*0ec0*/  P2R R59, PR, RZ, 0x4 ;  /* 0x00000004ff3b7803 */ /* 0x000fce0000000000 */
[----:B------:R-:W-:Y:S02]  /*0ed0*/  @P2 SEL R11, R11, R20, P6 ;  /* 0x000000140b0b2207 */ /* 0x000fe40003000000 */
[----:B------:R-:W-:Y:S01]  /*0ee0*/  ISETP.GT.AND P6, PT, R9, -0x1, P1 ;  /* 0xffffffff0900780c */ /* 0x000fe20000fc4270 */
[----:B------:R-:W-:Y:S01]  /*0ef0*/  IMAD.IADD R9, R5, 0x1, R10 ;  /* 0x0000000105097824 */ /* 0x000fe200078e020a */
[----:B------:R-:W-:Y:S02]  /*0f00*/  ISETP.NE.AND P2, PT, R35, RZ, PT ;  /* 0x000000ff2300720c */ /* 0x000fe40003f45270 */
[----:B------:R-:W-:Y:S01]  /*0f10*/  ISETP.LT.AND P6, PT, R5, 0x100, P6 ;  /* 0x000001000500780c */ /* 0x000fe200037c1270 */
[----:B------:R-:W-:-:S03]  /*0f20*/  IMAD R9, R6, 0x4200, R9 ;  /* 0x0000420006097824 */ /* 0x000fc600078e0209 */
[----:B------:R-:W-:Y:S01]  /*0f30*/  ISETP.LT.AND P6, PT, R0, 0x484, P6 ;  /* 0x000004840000780c */ /* 0x000fe200037c1270 */
[----:B------:R-:W-:-:S12]  /*0f40*/  IMAD.WIDE R12, R9, 0x4, R2 ;  /* 0x00000004090c7825 */ /* 0x000fd800078e0202 */
[----:B------:R1:W2:Y:S01]  /*0f50*/  @P6 LDG.E.EL.128 R72, desc[UR8][R12.64] ;  /* 0x000000080c486981 */ /* 0x0002a2000c2e1d00 */
[----:B------:R-:W-:Y:S01]  /*0f60*/  IMAD.IADD R9, R21, 0x1, R36 ;  /* 0x0000000115097824 */ /* 0x000fe200078e0224 */
[----:B------:R-:W-:-:S03]  /*0f70*/  CS2R R18, SRZ ;  /* 0x0000000000127805 */ /* 0x000fc6000001ff00 */
[----:B------:R-:W-:-:S04]  /*0f80*/  IMAD R9, R6, 0x4200, R9 ;  /* 0x0000420006097824 */ /* 0x000fc800078e0209 */
[----:B------:R-:W-:Y:S01]  /*0f90*/  IMAD.WIDE R38, R9, 0x4, R2 ;  /* 0x0000000409267825 */ /* 0x000fe200078e0202 */
[----:B-1----:R-:W-:Y:S02]  /*0fa0*/  CS2R R12, SRZ ;  /* 0x00000000000c7805 */ /* 0x002fe4000001ff00 */
[----:B--2---:R-:W-:Y:S02]  /*0fb0*/  SEL R24, R72, 0xff800000, P6 ;  /* 0xff80000048187807 */ /* 0x004fe40003000000 */
[----:B------:R-:W-:Y:S02]  /*0fc0*/  SEL R23, R73, 0xff800000, P6 ;  /* 0xff80000049177807 */ /* 0x000fe40003000000 */
[-C--:B------:R-:W-:Y:S02]  /*0fd0*/  FSETP.GEU.AND P3, PT, R11, R24.reuse, PT ;  /* 0x000000180b00720b */ /* 0x080fe40003f6e000 */
[----:B------:R-:W-:Y:S02]  /*0fe0*/  FSETP.NAN.AND P1, PT, R24, R24, PT ;  /* 0x000000181800720b */ /* 0x000fe40003f28000 */
[----:B------:R-:W-:-:S02]  /*0ff0*/  P2R R70, PR, RZ, 0x8 ;  /* 0x00000008ff467803 */ /* 0x000fc40000000000 */
[----:B------:R-:W-:Y:S02]  /*1000*/  SEL R22, R74, 0xff800000, P6 ;  /* 0xff8000004a167807 */ /* 0x000fe40003000000 */
[----:B------:R-:W-:-:S05]  /*1010*/  SEL R20, R75, 0xff800000, P6 ;  /* 0xff8000004b147807 */ /* 0x000fca0003000000 */
[----:B------:R-:W-:Y:S01]  /*1020*/  @P3 SEL R24, R24, R11, P1 ;  /* 0x0000000b18183207 */ /* 0x000fe20000800000 */
[----:B------:R-:W-:Y:S01]  /*1030*/  IMAD.IADD R11, R21, 0x1, R28 ;  /* 0x00000001150b7824 */ /* 0x000fe200078e021c */
[-C--:B------:R-:W-:Y:S02]  /*1040*/  FSETP.GEU.AND P3, PT, R14, R23.reuse, PT ;  /* 0x000000170e00720b */ /* 0x080fe40003f6e000 */
[----:B------:R-:W-:Y:S01]  /*1050*/  FSETP.NAN.AND P1, PT, R23, R23, PT ;  /* 0x000000171700720b */ /* 0x000fe20003f28000 */
[----:B------:R-:W-:Y:S01]  /*1060*/  IMAD R11, R6, 0x4200, R11 ;  /* 0x00004200060b7824 */ /* 0x000fe200078e020b */
[----:B------:R-:W-:-:S03]  /*1070*/  P2R R69, PR, RZ, 0x8 ;  /* 0x00000008ff457803 */ /* 0x000fc60000000000 */
[----:B------:R-:W-:-:S06]  /*1080*/  IMAD.WIDE R40, R11, 0x4, R2 ;  /* 0x000000040b287825 */ /* 0x000fcc00078e0202 */
[----:B------:R-:W-:Y:S02]  /*1090*/  @P3 SEL R23, R23, R14, P1 ;  /* 0x0000000e17173207 */ /* 0x000fe40000800000 */
[-C--:B------:R-:W-:Y:S02]  /*10a0*/  FSETP.GEU.AND P3, PT, R15, R22.reuse, PT ;  /* 0x000000160f00720b */ /* 0x080fe40003f6e000 */
[----:B------:R-:W-:Y:S02]  /*10b0*/  FSETP.NAN.AND P1, PT, R22, R22, PT ;  /* 0x000000161600720b */ /* 0x000fe40003f28000 */
[----:B------:R-:W-:-:S09]  /*10c0*/  P2R R68, PR, RZ, 0x8 ;  /* 0x00000008ff447803 */ /* 0x000fd20000000000 */
[----:B------:R-:W-:Y:S02]  /*10d0*/  @P3 SEL R22, R22, R15, P1 ;  /* 0x0000000f16163207 */ /* 0x000fe40000800000 */
[----:B------:R-:W-:Y:S02]  /*10e0*/  CS2R R14, SRZ ;  /* 0x00000000000e7805 */ /* 0x000fe4000001ff00 */
[-C--:B------:R-:W-:Y:S02]  /*10f0*/  FSETP.GEU.AND P3, PT, R16, R20.reuse, PT ;  /* 0x000000141000720b */ /* 0x080fe40003f6e000 */
[C---:B------:R-:W-:Y:S02]  /*1100*/  FSETP.NAN.AND P1, PT, R20.reuse, R20, PT ;  /* 0x000000141400720b */ /* 0x040fe40003f28000 */
[----:B------:R-:W-:Y:S01]  /*1110*/  P2R R67, PR, RZ, 0x8 ;  /* 0x00000008ff437803 */ /* 0x000fe20000000000 */
[----:B------:R-:W2:Y:S08]  /*1120*/  @P2 LDG.E.EL.128 R12, desc[UR8][R38.64] ;  /* 0x00000008260c2981 */ /* 0x000eb0000c2e1d00 */
[----:B------:R-:W-:-:S02]  /*1130*/  @P3 SEL R20, R20, R16, P1 ;  /* 0x0000001014143207 */ /* 0x000fc40000800000 */
[----:B------:R-:W-:-:S06]  /*1140*/  CS2R R16, SRZ ;  /* 0x0000000000107805 */ /* 0x000fcc000001ff00 */
[----:B------:R-:W3:Y:S01]  /*1150*/  @P0 LDG.E.EL.128 R16, desc[UR8][R40.64] ;  /* 0x0000000828100981 */ /* 0x000ee2000c2e1d00 */
[----:B--2---:R-:W-:Y:S02]  /*1160*/  SEL R12, R12, 0xff800000, P2 ;  /* 0xff8000000c0c7807 */ /* 0x004fe40001000000 */
[----:B---3--:R-:W-:-:S04]  /*1170*/  SEL R9, R16, 0xff800000, P0 ;  /* 0xff80000010097807 */ /* 0x008fc80000000000 */
[C---:B------:R-:W-:Y:S02]  /*1180*/  FSETP.GT.AND P3, PT, R9.reuse, R12, PT ;  /* 0x0000000c0900720b */ /* 0x040fe40003f64000 */
[----:B------:R-:W-:Y:S02]  /*1190*/  FSETP.NAN.AND P1, PT, R9, R9, PT ;  /* 0x000000090900720b */ /* 0x000fe40003f28000 */
[----:B------:R-:W-:Y:S02]  /*11a0*/  SEL R11, R17, 0xff800000, P0 ;  /* 0xff800000110b7807 */ /* 0x000fe40000000000 */
[----:B------:R-:W-:-:S07]  /*11b0*/  P2R R71, PR, RZ, 0x8 ;  /* 0x00000008ff477803 */ /* 0x000fce0000000000 */
[----:B------:R-:W-:Y:S02]  /*11c0*/  @!P3 SEL R9, R9, R12, P1 ;  /* 0x0000000c0909b207 */ /* 0x000fe40000800000 */
[----:B------:R-:W-:-:S04]  /*11d0*/  SEL R12, R13, 0xff800000, P2 ;  /* 0xff8000000d0c7807 */ /* 0x000fc80001000000 */
[C---:B------:R-:W-:Y:S02]  /*11e0*/  FSETP.GT.AND P3, PT, R11.reuse, R12, PT ;  /* 0x0000000c0b00720b */ /* 0x040fe40003f64000 */
[----:B------:R-:W-:Y:S02]  /*11f0*/  FSETP.NAN.AND P1, PT, R11, R11, PT ;  /* 0x0000000b0b00720b */ /* 0x000fe40003f28000 */
[----:B------:R-:W-:Y:S02]  /*1200*/  SEL R13, R14, 0xff800000, P2 ;  /* 0xff8000000e0d7807 */ /* 0x000fe40001000000 */
[----:B------:R-:W-:-:S07]  /*1210*/  SEL R18, R18, 0xff800000, P0 ;  /* 0xff80000012127807 */ /* 0x000fce0000000000 */
[----:B------:R-:W-:Y:S02]  /*1220*/  @!P3 SEL R11, R11, R12, P1 ;  /* 0x0000000c0b0bb207 */ /* 0x000fe40000800000 */
[C---:B------:R-:W-:Y:S02]  /*1230*/  FSETP.GT.AND P1, PT, R18.reuse, R13, PT ;  /* 0x0000000d1200720b */ /* 0x040fe40003f24000 */
[----:B------:R-:W-:Y:S02]  /*1240*/  P2R R73, PR, RZ, 0x8 ;  /* 0x00000008ff497803 */ /* 0x000fe40000000000 */
[----:B------:R-:W-:Y:S02]  /*1250*/  FSETP.NAN.AND P3, PT, R18, R18, PT ;  /* 0x000000121200720b */ /* 0x000fe40003f68000 */
[----:B------:R-:W-:Y:S02]  /*1260*/  SEL R12, R15, 0xff800000, P2 ;  /* 0xff8000000f0c7807 */ /* 0x000fe40001000000 */
[----:B------:R-:W-:-:S05]  /*1270*/  SEL R19, R19, 0xff800000, P0 ;  /* 0xff80000013137807 */ /* 0x000fca0000000000 */
[----:B------:R-:W-:Y:S02]  /*1280*/  @!P1 SEL R18, R18, R13, P3 ;  /* 0x0000000d12129207 */ /* 0x000fe40001800000 */
[----:B------:R-:W-:Y:S01]  /*1290*/  FSETP.GT.AND P3, PT, R19, R12, PT ;  /* 0x0000000c1300720b */ /* 0x000fe20003f64000 */
[----:B------:R-:W-:Y:S01]  /*12a0*/  IMAD.IADD R13, R21, 0x1, R32 ;  /* 0x00000001150d7824 */ /* 0x000fe200078e0220 */
[----:B------:R-:W-:Y:S02]  /*12b0*/  P2R R75, PR, RZ, 0x2 ;  /* 0x00000002ff4b7803 */ /* 0x000fe40000000000 */
[----:B------:R-:W-:Y:S02]  /*12c0*/  ISETP.NE.AND P1, PT, R25, RZ, PT ;  /* 0x000000ff1900720c */ /* 0x000fe40003f25270 */
[----:B------:R-:W-:Y:S01]  /*12d0*/  FSETP.NAN.AND P2, PT, R19, R19, PT ;  /* 0x000000131300720b */ /* 0x000fe20003f48000 */
[----:B------:R-:W-:Y:S01]  /*12e0*/  IMAD R17, R6, 0x4200, R13 ;  /* 0x0000420006117824 */ /* 0x000fe200078e020d */
[----:B------:R-:W-:-:S03]  /*12f0*/  CS2R R14, SRZ ;  /* 0x00000000000e7805 */ /* 0x000fc6000001ff00 */
[----:B------:R-:W-:Y:S02]  /*1300*/  IMAD.WIDE R16, R17, 0x4, R2 ;  /* 0x0000000411107825 */ /* 0x000fe400078e0202 */
[----:B------:R-:W-:Y:S02]  /*1310*/  @!P3 SEL R19, R19, R12, P2 ;  /* 0x0000000c1313b207 */ /* 0x000fe40001000000 */
[----:B------:R-:W-:-:S06]  /*1320*/  CS2R R12, SRZ ;  /* 0x00000000000c7805 */ /* 0x000fcc000001ff00 */
[----:B------:R-:W2:Y:S01]  /*1330*/  @P1 LDG.E.EL.128 R12, desc[UR8][R16.64] ;  /* 0x00000008100c1981 */ /* 0x000ea2000c2e1d00 */
[----:B------:R-:W-:Y:S02]  /*1340*/  P2R R77, PR, RZ, 0x8 ;  /* 0x00000008ff4d7803 */ /* 0x000fe40000000000 */
[----:B------:R-:W-:Y:S02]  /*1350*/  P2R R104, PR, RZ, 0x2 ;  /* 0x00000002ff687803 */ /* 0x000fe40000000000 */
[----:B--2---:R-:W-:-:S04]  /*1360*/  SEL R40, R15, 0xff800000, P1 ;  /* 0xff8000000f287807 */ /* 0x004fc80000800000 */
[-C--:B------:R-:W-:Y:S02]  /*1370*/  FSETP.GEU.AND P3, PT, R19, R40.reuse, PT ;  /* 0x000000281300720b */ /* 0x080fe40003f6e000 */
[----:B------:R-:W-:Y:S02]  /*1380*/  FSETP.NAN.AND P2, PT, R40, R40, PT ;  /* 0x000000282800720b */ /* 0x000fe40003f48000 */
[----:B------:R-:W-:-:S09]  /*1390*/  P2R R72, PR, RZ, 0x8 ;  /* 0x00000008ff487803 */ /* 0x000fd20000000000 */
[----:B------:R-:W-:Y:S02]  /*13a0*/  @P3 SEL R40, R40, R19, P2 ;  /* 0x0000001328283207 */ /* 0x000fe40001000000 */
[----:B------:R-:W-:-:S04]  /*13b0*/  SEL R19, R14, 0xff800000, P1 ;  /* 0xff8000000e137807 */ /* 0x000fc80000800000 */
[-C--:B------:R-:W-:Y:S02]  /*13c0*/  FSETP.GEU.AND P3, PT, R18, R19.reuse, PT ;  /* 0x000000131200720b */ /* 0x080fe40003f6e000 */
[----:B------:R-:W-:Y:S02]  /*13d0*/  FSETP.NAN.AND P2, PT, R19, R19, PT ;  /* 0x000000131300720b */ /* 0x000fe40003f48000 */
[----:B------:R-:W-:-:S09]  /*13e0*/  SEL R38, R13, 0xff800000, P1 ;  /* 0xff8000000d267807 */ /* 0x000fd20000800000 */
[----:B------:R-:W-:Y:S02]  /*13f0*/  @P3 SEL R19, R19, R18, P2 ;  /* 0x0000001213133207 */ /* 0x000fe40001000000 */
[-C--:B------:R-:W-:Y:S02]  /*1400*/  FSETP.GEU.AND P2, PT, R11, R38.reuse, PT ;  /* 0x000000260b00720b */ /* 0x080fe40003f4e000 */
[----:B------:R-:W-:Y:S02]  /*1410*/  P2R R74, PR, RZ, 0x8 ;  /* 0x00000008ff4a7803 */ /* 0x000fe40000000000 */
[----:B------:R-:W-:Y:S02]  /*1420*/  FSETP.NAN.AND P3, PT, R38, R38, PT ;  /* 0x000000262600720b */ /* 0x000fe40003f68000 */
[----:B------:R-:W-:-:S07]  /*1430*/  SEL R18, R12, 0xff800000, P1 ;  /* 0xff8000000c127807 */ /* 0x000fce0000800000 */
[----:B------:R-:W-:Y:S02]  /*1440*/  @P2 SEL R38, R38, R11, P3 ;  /* 0x0000000b26262207 */ /* 0x000fe40001800000 */
[-C--:B------:R-:W-:Y:S02]  /*1450*/  FSETP.GEU.AND P3, PT, R9, R18.reuse, PT ;  /* 0x000000120900720b */ /* 0x080fe40003f6e000 */
[----:B------:R-:W-:Y:S02]  /*1460*/  FSETP.NAN.AND P1, PT, R18, R18, PT ;  /* 0x000000121200720b */ /* 0x000fe40003f28000 */
[----:B------:R-:W-:Y:S02]  /*1470*/  P2R R76, PR, RZ, 0x4 ;  /* 0x00000004ff4c7803 */ /* 0x000fe40000000000 */
[----:B------:R-:W-:-:S07]  /*1480*/  ISETP.NE.AND P2, PT, R27, RZ, PT ;  /* 0x000000ff1b00720c */ /* 0x000fce0003f45270 */
[----:B------:R-:W-:Y:S01]  /*1490*/  @P3 SEL R18, R18, R9, P1 ;  /* 0x0000000912123207 */ /* 0x000fe20000800000 */
[----:B------:R-:W-:Y:S01]  /*14a0*/  IMAD.IADD R9, R21, 0x1, R34 ;  /* 0x0000000115097824 */ /* 0x000fe200078e0222 */
[----:B------:R-:W-:-:S03]  /*14b0*/  CS2R R12, SRZ ;  /* 0x00000000000c7805 */ /* 0x000fc6000001ff00 */
[----:B------:R-:W-:Y:S01]  /*14c0*/  IMAD R9, R6, 0x4200, R9 ;  /* 0x0000420006097824 */ /* 0x000fe200078e0209 */
[----:B------:R-:W-:-:S03]  /*14d0*/  CS2R R14, SRZ ;  /* 0x00000000000e7805 */ /* 0x000fc6000001ff00 */
[----:B------:R-:W-:-:S05]  /*14e0*/  IMAD.WIDE R16, R9, 0x4, R2 ;  /* 0x0000000409107825 */ /* 0x000fca00078e0202 */
[----:B------:R-:W2:Y:S01]  /*14f0*/  @P2 LDG.E.EL.128 R12, desc[UR8][R16.64] ;  /* 0x00000008100c2981 */ /* 0x000ea2000c2e1d00 */
[----:B------:R-:W-:Y:S02]  /*1500*/  P2R R79, PR, RZ, 0x8 ;  /* 0x00000008ff4f7803 */ /* 0x000fe40000000000 */
[----:B--2---:R-:W-:-:S04]  /*1510*/  SEL R9, R12, 0xff800000, P2 ;  /* 0xff8000000c097807 */ /* 0x004fc80001000000 */
[-C--:B------:R-:W-:Y:S02]  /*1520*/  FSETP.GEU.AND P3, PT, R18, R9.reuse, PT ;  /* 0x000000091200720b */ /* 0x080fe40003f6e000 */
[----:B------:R-:W-:Y:S02]  /*1530*/  FSETP.NAN.AND P1, PT, R9, R9, PT ;  /* 0x000000090900720b */ /* 0x000fe40003f28000 */
[----:B------:R-:W-:Y:S02]  /*1540*/  SEL R11, R13, 0xff800000, P2 ;  /* 0xff8000000d0b7807 */ /* 0x000fe40001000000 */
[----:B------:R-:W-:-:S07]  /*1550*/  P2R R80, PR, RZ, 0x8 ;  /* 0x00000008ff507803 */ /* 0x000fce0000000000 */
[----:B------:R-:W-:Y:S02]  /*1560*/  @P3 SEL R9, R9, R18, P1 ;  /* 0x0000001209093207 */ /* 0x000fe40000800000 */
[-C--:B------:R-:W-:Y:S02]  /*1570*/  FSETP.GEU.AND P3, PT, R38, R11.reuse, PT ;  /* 0x0000000b2600720b */ /* 0x080fe40003f6e000 */
[----:B------:R-:W-:Y:S02]  /*1580*/  FSETP.NAN.AND P1, PT, R11, R11, PT ;  /* 0x0000000b0b00720b */ /* 0x000fe40003f28000 */
[----:B------:R-:W-:Y:S02]  /*1590*/  SEL R18, R14, 0xff800000, P2 ;  /* 0xff8000000e127807 */ /* 0x000fe40001000000 */
[----:B------:R-:W-:-:S07]  /*15a0*/  P2R R81, PR, RZ, 0x8 ;  /* 0x00000008ff517803 */ /* 0x000fce0000000000 */
[----:B------:R-:W-:Y:S02]  /*15b0*/  @P3 SEL R11, R11, R38, P1 ;  /* 0x000000260b0b3207 */ /* 0x000fe40000800000 */
[-C--:B------:R-:W-:Y:S02]  /*15c0*/  FSETP.GEU.AND P3, PT, R19, R18.reuse, PT ;  /* 0x000000121300720b */ /* 0x080fe40003f6e000 */
[----:B------:R-:W-:Y:S01]  /*15d0*/  FSETP.NAN.AND P1, PT, R18, R18, PT ;  /* 0x000000121200720b */ /* 0x000fe20003f28000 */
[----:B------:R-:W-:Y:S01]  /*15e0*/  IMAD.IADD R13, R21, 0x1, R8 ;  /* 0x00000001150d7824 */ /* 0x000fe200078e0208 */
[----:B------:R-:W-:-:S03]  /*15f0*/  P2R R82, PR, RZ, 0x8 ;  /* 0x00000008ff527803 */ /* 0x000fc60000000000 */
[----:B------:R-:W-:-:S06]  /*1600*/  IMAD R17, R6, 0x4200, R13 ;  /* 0x0000420006117824 */ /* 0x000fcc00078e020d */
[----:B------:R-:W-:Y:S02]  /*1610*/  @P3 SEL R18, R18, R19, P1 ;  /* 0x0000001312123207 */ /* 0x000fe40000800000 */
[----:B------:R-:W-:Y:S02]  /*1620*/  ISETP.NE.AND P3, PT, R29, RZ, PT ;  /* 0x000000ff1d00720c */ /* 0x000fe40003f65270 */
[----:B------:R-:W-:Y:S02]  /*1630*/  CS2R R12, SRZ ;  /* 0x00000000000c7805 */ /* 0x000fe4000001ff00 */
[----:B------:R-:W-:Y:S02]  /*1640*/  SEL R19, R15, 0xff800000, P2 ;  /* 0xff8000000f137807 */ /* 0x000fe40001000000 */
[----:B------:R-:W-:Y:S01]  /*1650*/  CS2R R14, SRZ ;  /* 0x00000000000e7805 */ /* 0x000fe2000001ff00 */
[----:B------:R-:W-:-:S06]  /*1660*/  IMAD.WIDE R16, R17, 0x4, R2 ;  /* 0x0000000411107825 */ /* 0x000fcc00078e0202 */
[----:B------:R-:W2:Y:S01]  /*1670*/  @P3 LDG.E.EL.128 R12, desc[UR8][R16.64] ;  /* 0x00000008100c3981 */ /* 0x000ea2000c2e1d00 */
[----:B------:R-:W-:Y:S02]  /*1680*/  P2R R105, PR, RZ, 0x4 ;  /* 0x00000004ff697803 */ /* 0x000fe40000000000 */
[-C--:B------:R-:W-:Y:S02]  /*1690*/  FSETP.GEU.AND P2, PT, R40, R19.reuse, PT ;  /* 0x000000132800720b */ /* 0x080fe40003f4e000 */
[----:B------:R-:W-:Y:S02]  /*16a0*/  FSETP.NAN.AND P1, PT, R19, R19, PT ;  /* 0x000000131300720b */ /* 0x000fe40003f28000 */
[----:B------:R-:W-:-:S09]  /*16b0*/  P2R R83, PR, RZ, 0x4 ;  /* 0x00000004ff537803 */ /* 0x000fd20000000000 */
[----:B------:R-:W-:Y:S02]  /*16c0*/  @P2 SEL R19, R19, R40, P1 ;  /* 0x0000002813132207 */ /* 0x000fe40000800000 */
        /* <DEDUP_REMOVED lines=17> */
[----:B------:R-:W-:Y:S02]  /*17e0*/  FSETP.NAN.AND P1, PT, R18, R18, PT ;  /* 0x000000121200720b */ /* 0x000fe40003f28000 */
[----:B------:R-:W-:Y:S02]  /*17f0*/  CS2R R12, SRZ ;  /* 0x00000000000c7805 */ /* 0x000fe4000001ff00 */
[----:B------:R-:W-:-:S07]  /*1800*/  CS2R R14, SRZ ;  /* 0x00000000000e7805 */ /* 0x000fce000001ff00 */
[----:B------:R-:W-:Y:S01]  /*1810*/  @P2 SEL R18, R18, R9, P1 ;  /* 0x0000000912122207 */ /* 0x000fe20000800000 */
[----:B------:R-:W-:-:S04]  /*1820*/  IMAD.IADD R9, R21, 0x1, R30 ;  /* 0x0000000115097824 */ /* 0x000fc800078e021e */
[----:B------:R-:W-:-:S04]  /*1830*/  IMAD R9, R6, 0x4200, R9 ;  /* 0x0000420006097824 */ /* 0x000fc800078e0209 */
        /* <DEDUP_REMOVED lines=14> */
[-C--:B------:R-:W-:Y:S01]  /*1920*/  FSETP.GEU.AND P2, PT, R19, R18.reuse, PT ;  /* 0x000000121300720b */ /* 0x080fe20003f4e000 */
[----:B------:R-:W-:Y:S01]  /*1930*/  IMAD.IADD R13, R21, 0x1, R26 ;  /* 0x00000001150d7824 */ /* 0x000fe200078e021a */
[----:B------:R-:W-:-:S03]  /*1940*/  FSETP.NAN.AND P1, PT, R18, R18, PT ;  /* 0x000000121200720b */ /* 0x000fc60003f28000 */
[----:B------:R-:W-:Y:S01]  /*1950*/  IMAD R17, R6, 0x4200, R13 ;  /* 0x0000420006117824 */ /* 0x000fe200078e020d */
[----:B------:R-:W-:-:S03]  /*1960*/  CS2R R12, SRZ ;  /* 0x00000000000c7805 */ /* 0x000fc6000001ff00 */
[----:B------:R-:W-:-:S04]  /*1970*/  IMAD.WIDE R16, R17, 0x4, R2 ;  /* 0x0000000411107825 */ /* 0x000fc800078e0202 */
[----:B------:R-:W-:Y:S02]  /*1980*/  @P2 SEL R18, R18, R19, P1 ;  /* 0x0000001312122207 */ /* 0x000fe40000800000 */
[----:B------:R-:W-:Y:S02]  /*1990*/  SEL R19, R15, 0xff800000, P4 ;  /* 0xff8000000f137807 */ /* 0x000fe40002000000 */
[----:B------:R-:W-:-:S06]  /*19a0*/  CS2R R14, SRZ ;  /* 0x00000000000e7805 */ /* 0x000fcc000001ff00 */
        /* <DEDUP_REMOVED lines=30> */
[----:B------:R1:W2:Y:S01]  /*1b90*/  @P6 LDG.E.EL.128 R12, desc[UR8][R16.64] ;  /* 0x00000008100c6981 */ /* 0x0002a2000c2e1d00 */
[----:B------:R-:W-:Y:S02]  /*1ba0*/  P2R R37, PR, RZ, 0x8 ;  /* 0x00000008ff257803 */ /* 0x000fe40000000000 */
[----:B------:R-:W-:Y:S02]  /*1bb0*/  LOP3.LUT R27, R5, 0x8, RZ, 0xfc, !PT ;  /* 0x00000008051b7812 */ /* 0x000fe400078efcff */
[----:B------:R-:W-:Y:S02]  /*1bc0*/  P2R R96, PR, RZ, 0x4 ;  /* 0x00000004ff607803 */ /* 0x000fe40000000000 */
[----:B------:R-:W-:Y:S01]  /*1bd0*/  ISETP.NE.AND P2, PT, R35, RZ, PT ;  /* 0x000000ff2300720c */ /* 0x000fe20003f45270 */
[C---:B------:R-:W-:Y:S02]  /*1be0*/  IMAD.IADD R9, R27.reuse, 0x1, R36 ;  /* 0x000000011b097824 */ /* 0x040fe400078e0224 */
[----:B------:R-:W-:-:S02]  /*1bf0*/  IMAD.IADD R11, R27, 0x1, R28 ;  /* 0x000000011b0b7824 */ /* 0x000fc400078e021c */
[C---:B------:R-:W-:Y:S02]  /*1c00*/  IMAD R9, R6.reuse, 0x4200, R9 ;  /* 0x0000420006097824 */ /* 0x040fe400078e0209 */
[----:B------:R-:W-:Y:S01]  /*1c10*/  IMAD R11, R6, 0x4200, R11 ;  /* 0x00004200060b7824 */ /* 0x000fe200078e020b */
[----:B-1----:R-:W-:Y:S02]  /*1c20*/  CS2R R16, SRZ ;  /* 0x0000000000107805 */ /* 0x002fe4000001ff00 */
        /* <DEDUP_REMOVED lines=19> */
[----:B------:R-:W-:Y:S02]  /*1d60*/  CS2R R12, SRZ ;  /* 0x00000000000c7805 */ /* 0x000fe4000001ff00 */
[----:B------:R-:W-:Y:S01]  /*1d70*/  CS2R R14, SRZ ;  /* 0x00000000000e7805 */ /* 0x000fe2000001ff00 */
[----:B------:R-:W-:-:S05]  /*1d80*/  IMAD.WIDE R38, R9, 0x4, R2 ;  /* 0x0000000409267825 */ /* 0x000fca00078e0202 */
[----:B------:R-:W2:Y:S01]  /*1d90*/  @P2 LDG.E.EL.128 R16, desc[UR8][R38.64] ;  /* 0x0000000826102981 */ /* 0x000ea2000c2e1d00 */
[----:B------:R-:W-:Y:S01]  /*1da0*/  @P3 SEL R25, R25, R40, P1 ;  /* 0x0000002819193207 */ /* 0x000fe20000800000 */
[----:B------:R-:W-:-:S05]  /*1db0*/  IMAD.WIDE R40, R11, 0x4, R2 ;  /* 0x000000040b287825 */ /* 0x000fca00078e0202 */
[----:B------:R1:W3:Y:S01]  /*1dc0*/  @P0 LDG.E.EL.128 R12, desc[UR8][R40.64] ;  /* 0x00000008280c0981 */ /* 0x0002e2000c2e1d00 */
[----:B------:R-:W-:Y:S02]  /*1dd0*/  P2R R100, PR, RZ, 0x8 ;  /* 0x00000008ff647803 */ /* 0x000fe40000000000 */
[----:B-1----:R-:W-:Y:S02]  /*1de0*/  P2R R41, PR, RZ, 0x1 ;  /* 0x00000001ff297803 */ /* 0x002fe40000000000 */
[----:B--2---:R-:W-:Y:S02]  /*1df0*/  SEL R16, R16, 0xff800000, P2 ;  /* 0xff80000010107807 */ /* 0x004fe40001000000 */
[----:B---3--:R-:W-:-:S04]  /*1e00*/  SEL R9, R12, 0xff800000, P0 ;  /* 0xff8000000c097807 */ /* 0x008fc80000000000 */
[C---:B------:R-:W-:Y:S02]  /*1e10*/  FSETP.GT.AND P3, PT, R9.reuse, R16, PT ;  /* 0x000000100900720b */ /* 0x040fe40003f64000 */
[----:B------:R-:W-:Y:S02]  /*1e20*/  FSETP.NAN.AND P1, PT, R9, R9, PT ;  /* 0x000000090900720b */ /* 0x000fe40003f28000 */
[----:B------:R-:W-:Y:S02]  /*1e30*/  SEL R12, R17, 0xff800000, P2 ;  /* 0xff800000110c7807 */ /* 0x000fe40001000000 */
[----:B------:R-:W-:Y:S02]  /*1e40*/  SEL R11, R13, 0xff800000, P0 ;  /* 0xff8000000d0b7807 */ /* 0x000fe40000000000 */
[----:B------:R-:W-:-:S05]  /*1e50*/  P2R R101, PR, RZ, 0x8 ;  /* 0x00000008ff657803 */ /* 0x000fca0000000000 */
[----:B------:R-:W-:Y:S02]  /*1e60*/  @!P3 SEL R9, R9, R16, P1 ;  /* 0x000000100909b207 */ /* 0x000fe40000800000 */
[C---:B------:R-:W-:Y:S02]  /*1e70*/  FSETP.GT.AND P3, PT, R11.reuse, R12, PT ;  /* 0x0000000c0b00720b */ /* 0x040fe40003f64000 */
[----:B------:R-:W-:Y:S02]  /*1e80*/  FSETP.NAN.AND P1, PT, R11, R11, PT ;  /* 0x0000000b0b00720b */ /* 0x000fe40003f28000 */
[----:B------:R-:W-:Y:S02]  /*1e90*/  SEL R13, R18, 0xff800000, P2 ;  /* 0xff800000120d7807 */ /* 0x000fe40001000000 */
[----:B------:R-:W-:Y:S02]  /*1ea0*/  SEL R18, R14, 0xff800000, P0 ;  /* 0xff8000000e127807 */ /* 0x000fe40000000000 */
[----:B------:R-:W-:-:S05]  /*1eb0*/  P2R R102, PR, RZ, 0x8 ;  /* 0x00000008ff667803 */ /* 0x000fca0000000000 */
[----:B------:R-:W-:Y:S02]  /*1ec0*/  @!P3 SEL R11, R11, R12, P1 ;  /* 0x0000000c0b0bb207 */ /* 0x000fe40000800000 */
[C---:B------:R-:W-:Y:S02]  /*1ed0*/  FSETP.GT.AND P3, PT, R18.reuse, R13, PT ;  /* 0x0000000d1200720b */ /* 0x040fe40003f64000 */
[----:B------:R-:W-:Y:S02]  /*1ee0*/  SEL R12, R19, 0xff800000, P2 ;  /* 0xff800000130c7807 */ /* 0x000fe40001000000 */
[----:B------:R-:W-:Y:S02]  /*1ef0*/  SEL R19, R15, 0xff800000, P0 ;  /* 0xff8000000f137807 */ /* 0x000fe40000000000 */
[----:B------:R-:W-:Y:S02]  /*1f00*/  FSETP.NAN.AND P1, PT, R18, R18, PT ;  /* 0x000000121200720b */ /* 0x000fe40003f28000 */
[----:B------:R-:W-:-:S02]  /*1f10*/  FSETP.GT.AND P2, PT, R19, R12, PT ;  /* 0x0000000c1300720b */ /* 0x000fc40003f44000 */
[----:B------:R-:W-:-:S03]  /*1f20*/  FSETP.NAN.AND P0, PT, R19, R19, PT ;  /* 0x000000131300720b */ /* 0x000fc60003f08000 */
[----:B------:R-:W-:Y:S01]  /*1f30*/  @!P3 SEL R18, R18, R13, P1 ;  /* 0x0000000d1212b207 */ /* 0x000fe20000800000 */
[----:B------:R-:W-:Y:S01]  /*1f40*/  IMAD.IADD R13, R27, 0x1, R32 ;  /* 0x000000011b0d7824 */ /* 0x000fe200078e0220 */
[----:B------:R-:W-:-:S03]  /*1f50*/  ISETP.NE.AND P1, PT, R104, RZ, PT ;  /* 0x000000ff6800720c */ /* 0x000fc60003f25270 */
[----:B------:R-:W-:Y:S01]  /*1f60*/  IMAD R17, R6, 0x4200, R13 ;  /* 0x0000420006117824 */ /* 0x000fe200078e020d */
[----:B------:R-:W-:Y:S02]  /*1f70*/  CS2R R14, SRZ ;  /* 0x00000000000e7805 */ /* 0x000fe4000001ff00 */
[----:B------:R-:W-:Y:S02]  /*1f80*/  @!P2 SEL R19, R19, R12, P0 ;  /* 0x0000000c1313a207 */ /* 0x000fe40000000000 */
[----:B------:R-:W-:Y:S01]  /*1f90*/  CS2R R12, SRZ ;  /* 0x00000000000c7805 */ /* 0x000fe2000001ff00 */
[----:B------:R-:W-:-:S05]  /*1fa0*/  IMAD.WIDE R16, R17, 0x4, R2 ;  /* 0x0000000411107825 */ /* 0x000fca00078e0202 */
        /* <DEDUP_REMOVED lines=14> */
[----:B------:R-:W-:Y:S02]  /*2090*/  FSETP.GEU.AND P2, PT, R11, R38, PT ;  /* 0x000000260b00720b */ /* 0x000fe40003f4e000 */
[----:B------:R-:W-:-:S04]  /*20a0*/  SEL R18, R12, 0xff800000, P1 ;  /* 0xff8000000c127807 */ /* 0x000fc80000800000 */
[----:B------:R-:W-:Y:S02]  /*20b0*/  FSETP.GEU.AND P1, PT, R9, R18, PT ;  /* 0x000000120900720b */ /* 0x000fe40003f2e000 */
[----:B------:R-:W-:-:S05]  /*20c0*/  FSETP.NAN.AND P0, PT, R38, R38, PT ;  /* 0x000000262600720b */ /* 0x000fca0003f08000 */
[----:B------:R-:W-:Y:S02]  /*20d0*/  @P2 SEL R38, R38, R11, P0 ;  /* 0x0000000b26262207 */ /* 0x000fe40000000000 */
[C---:B------:R-:W-:Y:S02]  /*20e0*/  FSETP.NAN.AND P0, PT, R18.reuse, R18, PT ;  /* 0x000000121200720b */ /* 0x040fe40003f08000 */
[----:B------:R-:W-:Y:S02]  /*20f0*/  P2R R109, PR, RZ, 0x4 ;  /* 0x00000004ff6d7803 */ /* 0x000fe40000000000 */
[----:B------:R-:W-:Y:S01]  /*2100*/  @P1 SEL R18, R18, R9, P0 ;  /* 0x0000000912121207 */ /* 0x000fe20000000000 */
[----:B------:R-:W-:Y:S01]  /*2110*/  IMAD.IADD R9, R27, 0x1, R34 ;  /* 0x000000011b097824 */ /* 0x000fe200078e0222 */
[----:B------:R-:W-:-:S03]  /*2120*/  ISETP.NE.AND P2, PT, R105, RZ, PT ;  /* 0x000000ff6900720c */ /* 0x000fc60003f45270 */
[----:B------:R-:W-:Y:S01]  /*2130*/  IMAD R9, R6, 0x4200, R9 ;  /* 0x0000420006097824 */ /* 0x000fe200078e0209 */
[----:B------:R-:W-:Y:S02]  /*2140*/  CS2R R12, SRZ ;  /* 0x00000000000c7805 */ /* 0x000fe4000001ff00 */
[----:B------:R-:W-:Y:S01]  /*2150*/  CS2R R14, SRZ ;  /* 0x00000000000e7805 */ /* 0x000fe2000001ff00 */
[----:B------:R-:W-:-:S06]  /*2160*/  IMAD.WIDE R16, R9, 0x4, R2 ;  /* 0x0000000409107825 */ /* 0x000fcc00078e0202 */
[----:B------:R-:W2:Y:S01]  /*2170*/  @P2 LDG.E.EL.128 R12, desc[UR8][R16.64] ;  /* 0x00000008100c2981 */ /* 0x000ea2000c2e1d00 */
[----:B------:R-:W-:Y:S02]  /*2180*/  P2R R105, PR, RZ, 0x2 ;  /* 0x00000002ff697803 */ /* 0x000fe40000000000 */
[----:B------:R-:W-:Y:S02]  /*2190*/  P2R R103, PR, RZ, 0x8 ;  /* 0x00000008ff677803 */ /* 0x000fe40000000000 */
[----:B------:R-:W-:Y:S02]  /*21a0*/  ISETP.NE.AND P3, PT, R37, RZ, PT ;  /* 0x000000ff2500720c */ /* 0x000fe40003f65270 */
        /* <DEDUP_REMOVED lines=104> */
[----:B------:R-:W-:Y:S02]  /*2830*/  P2R R124, PR, RZ, 0x2 ;  /* 0x00000002ff7c7803 */ /* 0x000fe40000000000 */
[----:B------:R-:W-:Y:S02]  /*2840*/  ISETP.NE.AND P1, PT, R35, RZ, PT ;  /* 0x000000ff2300720c */ /* 0x000fe40003f25270 */
[----:B------:R-:W-:-:S05]  /*2850*/  LOP3.LUT R35, R5, 0xc, RZ, 0xfc, !PT ;  /* 0x0000000c05237812 */ /* 0x000fca00078efcff */
[----:B------:R-:W-:-:S04]  /*2860*/  IMAD.IADD R9, R35, 0x1, R36 ;  /* 0x0000000123097824 */ /* 0x000fc800078e0224 */
[----:B------:R-:W-:Y:S01]  /*2870*/  IMAD R9, R6, 0x4200, R9 ;  /* 0x0000420006097824 */ /* 0x000fe200078e0209 */
        /* <DEDUP_REMOVED lines=19> */
[----:B------:R-:W-:Y:S02]  /*29b0*/  P2R R129, PR, RZ, 0x4 ;  /* 0x00000004ff817803 */ /* 0x000fe40000000000 */
[----:B------:R-:W-:-:S05]  /*29c0*/  CS2R R14, SRZ ;  /* 0x00000000000e7805 */ /* 0x000fca000001ff00 */
[----:B------:R-:W-:Y:S02]  /*29d0*/  @P2 SEL R19, R19, R40, P0 ;  /* 0x0000002813132207 */ /* 0x000fe40000000000 */
[----:B------:R-:W-:Y:S01]  /*29e0*/  ISETP.NE.AND P2, PT, R37, RZ, PT ;  /* 0x000000ff2500720c */ /* 0x000fe20003f45270 */
[----:B------:R-:W-:-:S05]  /*29f0*/  IMAD.WIDE R36, R9, 0x4, R2 ;  /* 0x0000000409247825 */ /* 0x000fca00078e0202 */
[----:B------:R1:W2:Y:S01]  /*2a00*/  @P1 LDG.E.EL.128 R12, desc[UR8][R36.64] ;  /* 0x00000008240c1981 */ /* 0x0002a2000c2e1d00 */
[----:B------:R-:W-:Y:S01]  /*2a10*/  ISETP.NE.AND P0, PT, R41, RZ, PT ;  /* 0x000000ff2900720c */ /* 0x000fe20003f05270 */
[----:B------:R-:W-:-:S04]  /*2a20*/  IMAD.IADD R9, R35, 0x1, R28 ;  /* 0x0000000123097824 */ /* 0x000fc800078e021c */
[----:B------:R-:W-:-:S04]  /*2a30*/  IMAD R9, R6, 0x4200, R9 ;  /* 0x0000420006097824 */ /* 0x000fc800078e0209 */
[----:B-1----:R-:W-:Y:S01]  /*2a40*/  IMAD.WIDE R36, R9, 0x4, R2 ;  /* 0x0000000409247825 */ /* 0x002fe200078e0202 */
[----:B--2---:R-:W-:Y:S02]  /*2a50*/  SEL R40, R12, 0xff800000, P1 ;  /* 0xff8000000c287807 */ /* 0x004fe40000800000 */
[----:B------:R-:W-:Y:S02]  /*2a60*/  SEL R130, R13, 0xff800000, P1 ;  /* 0xff8000000d827807 */ /* 0x000fe40000800000 */
[----:B------:R-:W-:Y:S02]  /*2a70*/  CS2R R12, SRZ ;  /* 0x00000000000c7805 */ /* 0x000fe4000001ff00 */
[----:B------:R-:W-:Y:S02]  /*2a80*/  SEL R39, R14, 0xff800000, P1 ;  /* 0xff8000000e277807 */ /* 0x000fe40000800000 */
[----:B------:R-:W-:Y:S02]  /*2a90*/  SEL R41, R15, 0xff800000, P1 ;  /* 0xff8000000f297807 */ /* 0x000fe40000800000 */
[----:B------:R-:W-:-:S06]  /*2aa0*/  CS2R R14, SRZ ;  /* 0x00000000000e7805 */ /* 0x000fcc000001ff00 */
[----:B------:R-:W2:Y:S02]  /*2ab0*/  @P0 LDG.E.EL.128 R12, desc[UR8][R36.64] ;  /* 0x00000008240c0981 */ /* 0x000ea4000c2e1d00 */
[----:B--2---:R-:W-:-:S04]  /*2ac0*/  SEL R11, R13, 0xff800000, P0 ;  /* 0xff8000000d0b7807 */ /* 0x004fc80000000000 */
[----:B------:R-:W-:Y:S02]  /*2ad0*/  FSETP.GT.AND P1, PT, R11, R130, PT ;  /* 0x000000820b00720b */ /* 0x000fe40003f24000 */
[----:B------:R-:W-:Y:S02]  /*2ae0*/  SEL R9, R12, 0xff800000, P0 ;  /* 0xff8000000c097807 */ /* 0x000fe40000000000 */
[----:B------:R-:W-:Y:S02]  /*2af0*/  SEL R28, R14, 0xff800000, P0 ;  /* 0xff8000000e1c7807 */ /* 0x000fe40000000000 */
[----:B------:R-:W-:Y:S02]  /*2b00*/  SEL R38, R15, 0xff800000, P0 ;  /* 0xff8000000f267807 */ /* 0x000fe40000000000 */
[----:B------:R-:W-:Y:S02]  /*2b10*/  FSETP.NAN.AND P0, PT, R11, R11, PT ;  /* 0x0000000b0b00720b */ /* 0x000fe40003f08000 */
[----:B------:R-:W-:-:S03]  /*2b20*/  P2R R146, PR, RZ, 0x2 ;  /* 0x00000002ff927803 */ /* 0x000fc60000000000 */
[----:B------:R-:W-:Y:S02]  /*2b30*/  @!P1 SEL R11, R11, R130, P0 ;  /* 0x000000820b0b9207 */ /* 0x000fe40000000000 */
[C---:B------:R-:W-:Y:S02]  /*2b40*/  FSETP.GT.AND P1, PT, R28.reuse, R39, PT ;  /* 0x000000271c00720b */ /* 0x040fe40003f24000 */
[----:B------:R-:W-:Y:S02]  /*2b50*/  FSETP.NAN.AND P0, PT, R28, R28, PT ;  /* 0x0000001c1c00720b */ /* 0x000fe40003f08000 */
[----:B------:R-:W-:-:S09]  /*2b60*/  P2R R147, PR, RZ, 0x2 ;  /* 0x00000002ff937803 */ /* 0x000fd20000000000 */
[----:B------:R-:W-:Y:S02]  /*2b70*/  @!P1 SEL R28, R28, R39, P0 ;  /* 0x000000271c1c9207 */ /* 0x000fe40000000000 */
[C---:B------:R-:W-:Y:S02]  /*2b80*/  FSETP.GT.AND P1, PT, R38.reuse, R41, PT ;  /* 0x000000292600720b */ /* 0x040fe40003f24000 */
[----:B------:R-:W-:Y:S02]  /*2b90*/  FSETP.NAN.AND P0, PT, R38, R38, PT ;  /* 0x000000262600720b */ /* 0x000fe40003f08000 */
[----:B------:R-:W-:-:S09]  /*2ba0*/  P2R R148, PR, RZ, 0x2 ;  /* 0x00000002ff947803 */ /* 0x000fd20000000000 */
[----:B------:R-:W-:Y:S02]  /*2bb0*/  @!P1 SEL R38, R38, R41, P0 ;  /* 0x0000002926269207 */ /* 0x000fe40000000000 */
[C---:B------:R-:W-:Y:S02]  /*2bc0*/  FSETP.GT.AND P1, PT, R9.reuse, R40, PT ;  /* 0x000000280900720b */ /* 0x040fe40003f24000 */
[----:B------:R-:W-:Y:S01]  /*2bd0*/  FSETP.NAN.AND P0, PT, R9, R9, PT ;  /* 0x000000090900720b */ /* 0x000fe20003f08000 */
[----:B------:R-:W-:Y:S01]  /*2be0*/  IMAD.IADD R13, R35, 0x1, R32 ;  /* 0x00000001230d7824 */ /* 0x000fe200078e0220 */
[----:B------:R-:W-:-:S03]  /*2bf0*/  P2R R145, PR, RZ, 0x2 ;  /* 0x00000002ff917803 */ /* 0x000fc60000000000 */
[----:B------:R-:W-:-:S06]  /*2c00*/  IMAD R37, R6, 0x4200, R13 ;  /* 0x0000420006257824 */ /* 0x000fcc00078e020d */
[----:B------:R-:W-:Y:S02]  /*2c10*/  @!P1 SEL R9, R9, R40, P0 ;  /* 0x0000002809099207 */ /* 0x000fe40000000000 */
[----:B------:R-:W-:Y:S02]  /*2c20*/  ISETP.NE.AND P1, PT, R125, RZ, PT ;  /* 0x000000ff7d00720c */ /* 0x000fe40003f25270 */
[----:B------:R-:W-:Y:S02]  /*2c30*/  CS2R R12, SRZ ;  /* 0x00000000000c7805 */ /* 0x000fe4000001ff00 */
[----:B------:R-:W-:Y:S01]  /*2c40*/  CS2R R14, SRZ ;  /* 0x00000000000e7805 */ /* 0x000fe2000001ff00 */
[----:B------:R-:W-:-:S08]  /*2c50*/  IMAD.WIDE R36, R37, 0x4, R2 ;  /* 0x0000000425247825 */ /* 0x000fd000078e0202 */
[----:B------:R-:W2:Y:S02]  /*2c60*/  @P1 LDG.E.EL.128 R12, desc[UR8][R36.64] ;  /* 0x00000008240c1981 */ /* 0x000ea4000c2e1d00 */
[----:B--2---:R-:W-:Y:S02]  /*2c70*/  SEL R41, R15, 0xff800000, P1 ;  /* 0xff8000000f297807 */ /* 0x004fe40000800000 */
[----:B------:R-:W-:Y:S02]  /*2c80*/  SEL R32, R12, 0xff800000, P1 ;  /* 0xff8000000c207807 */ /* 0x000fe40000800000 */
[----:B------:R-:W-:Y:S02]  /*2c90*/  SEL R40, R13, 0xff800000, P1 ;  /* 0xff8000000d287807 */ /* 0x000fe40000800000 */
[----:B------:R-:W-:Y:S02]  /*2ca0*/  SEL R39, R14, 0xff800000, P1 ;  /* 0xff8000000e277807 */ /* 0x000fe40000800000 */
[----:B------:R-:W-:-:S02]  /*2cb0*/  FSETP.GEU.AND P1, PT, R38, R41, PT ;  /* 0x000000292600720b */ /* 0x000fc40003f2e000 */
        /* <DEDUP_REMOVED lines=17> */
[-C--:B------:R-:W-:Y:S02]  /*2dd0*/  FSETP.GEU.AND P1, PT, R11, R40.reuse, PT ;  /* 0x000000280b00720b */ /* 0x080fe40003f2e000 */
[----:B------:R-:W-:-:S11]  /*2de0*/  FSETP.NAN.AND P0, PT, R40, R40, PT ;  /* 0x000000282800720b */ /* 0x000fd60003f08000 */
[----:B------:R-:W-:Y:S02]  /*2df0*/  @P1 SEL R40, R40, R11, P0 ;  /* 0x0000000b28281207 */ /* 0x000fe40000000000 */
[----:B------:R-:W-:Y:S02]  /*2e00*/  P2R R133, PR, RZ, 0x2 ;  /* 0x00000002ff857803 */ /* 0x000fe40000000000 */
[----:B--2---:R-:W-:Y:S01]  /*2e10*/  SEL R11, R13, 0xff800000, P2 ;  /* 0xff8000000d0b7807 */ /* 0x004fe20001000000 */
[----:B------:R-:W-:Y:S01]  /*2e20*/  IMAD.IADD R13, R35, 0x1, R8 ;  /* 0x00000001230d7824 */ /* 0x000fe200078e0208 */
[----:B------:R-:W-:-:S03]  /*2e30*/  SEL R9, R12, 0xff800000, P2 ;  /* 0xff8000000c097807 */ /* 0x000fc60001000000 */
[----:B------:R-:W-:Y:S01]  /*2e40*/  IMAD R37, R6, 0x4200, R13 ;  /* 0x0000420006257824 */ /* 0x000fe200078e020d */
[----:B------:R-:W-:Y:S02]  /*2e50*/  SEL R28, R14, 0xff800000, P2 ;  /* 0xff8000000e1c7807 */ /* 0x000fe40001000000 */
[----:B------:R-:W-:Y:S02]  /*2e60*/  CS2R R12, SRZ ;  /* 0x00000000000c7805 */ /* 0x000fe4000001ff00 */
[----:B------:R-:W-:Y:S02]  /*2e70*/  SEL R34, R15, 0xff800000, P2 ;  /* 0xff8000000f227807 */ /* 0x000fe40001000000 */
[----:B------:R-:W-:Y:S01]  /*2e80*/  CS2R R14, SRZ ;  /* 0x00000000000e7805 */ /* 0x000fe2000001ff00 */
[----:B------:R-:W-:-:S05]  /*2e90*/  IMAD.WIDE R36, R37, 0x4, R2 ;  /* 0x0000000425247825 */ /* 0x000fca00078e0202 */
[----:B------:R-:W2:Y:S01]  /*2ea0*/  @P3 LDG.E.EL.128 R12, desc[UR8][R36.64] ;  /* 0x00000008240c3981 */ /* 0x000ea2000c2e1d00 */
        /* <DEDUP_REMOVED lines=94> */
[----:B------:R-:W-:Y:S02]  /*3490*/  ISETP.NE.AND P5, PT, R84, RZ, PT ;  /* 0x000000ff5400720c */ /* 0x000fe40003fa5270 */
[----:B------:R-:W-:Y:S02]  /*34a0*/  P2R R84, PR, RZ, 0x2 ;  /* 0x00000002ff547803 */ /* 0x000fe40000000000 */
[----:B-1----:R-:W-:Y:S02]  /*34b0*/  CS2R R10, SRZ ;  /* 0x00000000000a7805 */ /* 0x002fe4000001ff00 */
[----:B--2---:R-:W-:Y:S02]  /*34c0*/  SEL R125, R12, 0xff800000, P6 ;  /* 0xff8000000c7d7807 */ /* 0x004fe40003000000 */
[----:B------:R-:W-:Y:S02]  /*34d0*/  SEL R28, R13, 0xff800000, P6 ;  /* 0xff8000000d1c7807 */ /* 0x000fe40003000000 */
[----:B------:R-:W-:-:S02]  /*34e0*/  FSETP.GEU.AND P2, PT, R26, R125, PT ;  /* 0x0000007d1a00720b */ /* 0x000fc40003f4e000 */
[----:B------:R-:W-:Y:S02]  /*34f0*/  FSETP.GEU.AND P1, PT, R32, R28, PT ;  /* 0x0000001c2000720b */ /* 0x000fe40003f2e000 */
[----:B------:R-:W-:Y:S02]  /*3500*/  FSETP.NAN.AND P0, PT, R125, R125, PT ;  /* 0x0000007d7d00720b */ /* 0x000fe40003f08000 */
[----:B------:R-:W-:-:S07]  /*3510*/  SEL R30, R14, 0xff800000, P6 ;  /* 0xff8000000e1e7807 */ /* 0x000fce0003000000 */
[----:B------:R-:W-:Y:S02]  /*3520*/  @P2 SEL R125, R125, R26, P0 ;  /* 0x0000001a7d7d2207 */ /* 0x000fe40000000000 */
[----:B------:R-:W-:-:S04]  /*3530*/  FSETP.NAN.AND P0, PT, R28, R28, PT ;  /* 0x0000001c1c00720b */ /* 0x000fc80003f08000 */
[----:B------:R-:W-:Y:S02]  /*3540*/  @P1 SEL R28, R28, R32, P0 ;  /* 0x000000201c1c1207 */ /* 0x000fe40000000000 */
[-C--:B------:R-:W-:Y:S02]  /*3550*/  FSETP.GEU.AND P0, PT, R39, R30.reuse, PT ;  /* 0x0000001e2700720b */ /* 0x080fe40003f0e000 */
[----:B------:R-:W-:Y:S01]  /*3560*/  FSETP.NAN.AND P3, PT, R30, R30, PT ;  /* 0x0000001e1e00720b */ /* 0x000fe20003f68000 */
[----:B------:R-:W-:-:S10]  /*3570*/  VIADD R32, R8, 0x2200 ;  /* 0x0000220008207836 */ /* 0x000fd40000000000 */
[----:B------:R-:W-:Y:S02]  /*3580*/  @P0 SEL R30, R30, R39, P3 ;  /* 0x000000271e1e0207 */ /* 0x000fe40001800000 */
[----:B------:R-:W-:-:S04]  /*3590*/  PLOP3.LUT P3, PT, P4, P5, PT, 0x80, 0x0 ;  /* 0x000000000000781c */ /* 0x000fc8000276b070 */
[C---:B------:R-:W-:Y:S01]  /*35a0*/  ISETP.LT.AND P3, PT, R5.reuse, 0x100, P3 ;  /* 0x000001000500780c */ /* 0x040fe20001f61270 */
[----:B------:R-:W-:-:S03]  /*35b0*/  IMAD.IADD R9, R5, 0x1, R32 ;  /* 0x0000000105097824 */ /* 0x000fc600078e0220 */
[----:B------:R-:W-:Y:S01]  /*35c0*/  ISETP.LT.AND P3, PT, R0, 0x484, P3 ;  /* 0x000004840000780c */ /* 0x000fe20001f61270 */
[----:B------:R-:W-:Y:S01]  /*35d0*/  IMAD R13, R6, 0x4200, R9 ;  /* 0x00004200060d7824 */ /* 0x000fe200078e0209 */
[----:B------:R-:W-:-:S03]  /*35e0*/  CS2R R8, SRZ ;  /* 0x0000000000087805 */ /* 0x000fc6000001ff00 */
[----:B------:R-:W-:-:S08]  /*35f0*/  IMAD.WIDE R12, R13, 0x4, R2 ;  /* 0x000000040d0c7825 */ /* 0x000fd000078e0202 */
[----:B------:R1:W2:Y:S01]  /*3600*/  @P3 LDG.E.EL.128 R8, desc[UR8][R12.64] ;  /* 0x000000080c083981 */ /* 0x0002a2000c2e1d00 */
[----:B------:R-:W-:Y:S02]  /*3610*/  SEL R34, R15, 0xff800000, P6 ;  /* 0xff8000000f227807 */ /* 0x000fe40003000000 */
[----:B------:R-:W-:Y:S02]  /*3620*/  P2R R39, PR, RZ, 0x1 ;  /* 0x00000001ff277803 */ /* 0x000fe40000000000 */
[-C--:B------:R-:W-:Y:S02]  /*3630*/  FSETP.GEU.AND P0, PT, R41, R34.reuse, PT ;  /* 0x000000222900720b */ /* 0x080fe40003f0e000 */
[----:B------:R-:W-:Y:S02]  /*3640*/  FSETP.NAN.AND P4, PT, R34, R34, PT ;  /* 0x000000222200720b */ /* 0x000fe40003f88000 */
[----:B------:R-:W-:-:S09]  /*3650*/  P2R R151, PR, RZ, 0x1 ;  /* 0x00000001ff977803 */ /* 0x000fd20000000000 */
[----:B------:R-:W-:Y:S01]  /*3660*/  @P0 SEL R34, R34, R41, P4 ;  /* 0x0000002922220207 */ /* 0x000fe20002000000 */
[----:B------:R-:W-:-:S04]  /*3670*/  IMAD.IADD R21, R21, 0x1, R32 ;  /* 0x0000000115157824 */ /* 0x000fc800078e0220 */
[----:B-1----:R-:W-:-:S04]  /*3680*/  IMAD R13, R6, 0x4200, R21 ;  /* 0x00004200060d7824 */ /* 0x002fc800078e0215 */
[----:B------:R-:W-:Y:S01]  /*3690*/  IMAD.WIDE R12, R13, 0x4, R2 ;  /* 0x000000040d0c7825 */ /* 0x000fe200078e0202 */
        /* <DEDUP_REMOVED lines=9> */
[----:B------:R-:W-:-:S07]  /*3730*/  SEL R37, R11, 0xff800000, P3 ;  /* 0xff8000000b257807 */ /* 0x000fce0001800000 */
[----:B------:R-:W-:Y:S02]  /*3740*/  @P0 SEL R14, R14, R23, P4 ;  /* 0x000000170e0e0207 */ /* 0x000fe40002000000 */
[----:B------:R-:W-:Y:S02]  /*3750*/  SEL R23, R10, 0xff800000, P3 ;  /* 0xff8000000a177807 */ /* 0x000fe40001800000 */
[----:B------:R-:W-:-:S06]  /*3760*/  CS2R R10, SRZ ;  /* 0x00000000000a7805 */ /* 0x000fcc000001ff00 */
[----:B------:R1:W2:Y:S01]  /*3770*/  @P3 LDG.E.EL.128 R8, desc[UR8][R12.64] ;  /* 0x000000080c083981 */ /* 0x0002a2000c2e1d00 */
[----:B------:R-:W-:Y:S02]  /*3780*/  P2R R152, PR, RZ, 0x1 ;  /* 0x00000001ff987803 */ /* 0x000fe40000000000 */
[-C--:B------:R-:W-:Y:S02]  /*3790*/  FSETP.GEU.AND P0, PT, R22, R23.reuse, PT ;  /* 0x000000171600720b */ /* 0x080fe40003f0e000 */
[----:B------:R-:W-:Y:S02]  /*37a0*/  FSETP.NAN.AND P4, PT, R23, R23, PT ;  /* 0x000000171700720b */ /* 0x000fe40003f88000 */
[----:B------:R-:W-:-:S09]  /*37b0*/  P2R R153, PR, RZ, 0x1 ;  /* 0x00000001ff997803 */ /* 0x000fd20000000000 */
[----:B------:R-:W-:Y:S02]  /*37c0*/  @P0 SEL R23, R23, R22, P4 ;  /* 0x0000001617170207 */ /* 0x000fe40002000000 */
[-C--:B------:R-:W-:Y:S01]  /*37d0*/  FSETP.GEU.AND P0, PT, R20, R37.reuse, PT ;  /* 0x000000251400720b */ /* 0x080fe20003f0e000 */
[----:B------:R-:W-:Y:S01]  /*37e0*/  IMAD.IADD R27, R27, 0x1, R32 ;  /* 0x000000011b1b7824 */ /* 0x000fe200078e0220 */
[----:B------:R-:W-:-:S03]  /*37f0*/  FSETP.NAN.AND P4, PT, R37, R37, PT ;  /* 0x000000252500720b */ /* 0x000fc60003f88000 */
[----:B-1----:R-:W-:-:S04]  /*3800*/  IMAD R13, R6, 0x4200, R27 ;  /* 0x00004200060d7824 */ /* 0x002fc800078e021b */
[----:B------:R-:W-:-:S04]  /*3810*/  IMAD.WIDE R12, R13, 0x4, R2 ;  /* 0x000000040d0c7825 */ /* 0x000fc800078e0202 */
[----:B------:R-:W-:Y:S02]  /*3820*/  @P0 SEL R37, R37, R20, P4 ;  /* 0x0000001425250207 */ /* 0x000fe40002000000 */
[----:B------:R-:W-:Y:S02]  /*3830*/  P2R R154, PR, RZ, 0x1 ;  /* 0x00000001ff9a7803 */ /* 0x000fe40000000000 */
[----:B--2---:R-:W-:Y:S02]  /*3840*/  SEL R20, R8, 0xff800000, P3 ;  /* 0xff80000008147807 */ /* 0x004fe40001800000 */
[----:B------:R-:W-:Y:S02]  /*3850*/  SEL R22, R9, 0xff800000, P3 ;  /* 0xff80000009167807 */ /* 0x000fe40001800000 */
[----:B------:R-:W-:Y:S02]  /*3860*/  CS2R R8, SRZ ;  /* 0x0000000000087805 */ /* 0x000fe4000001ff00 */
[----:B------:R-:W-:-:S02]  /*3870*/  SEL R24, R10, 0xff800000, P3 ;  /* 0xff8000000a187807 */ /* 0x000fc40001800000 */
[----:B------:R-:W-:Y:S02]  /*3880*/  SEL R26, R11, 0xff800000, P3 ;  /* 0xff8000000b1a7807 */ /* 0x000fe40001800000 */
[----:B------:R-:W-:-:S06]  /*3890*/  CS2R R10, SRZ ;  /* 0x00000000000a7805 */ /* 0x000fcc000001ff00 */
        /* <DEDUP_REMOVED lines=16> */
[----:B------:R-:W-:Y:S01]  /*39a0*/  @P0 SEL R26, R26, R25, P4 ;  /* 0x000000191a1a0207 */ /* 0x000fe20002000000 */
[----:B------:R-:W-:-:S04]  /*39b0*/  IMAD.IADD R35, R35, 0x1, R32 ;  /* 0x0000000123237824 */ /* 0x000fc800078e0220 */
[----:B------:R-:W-:-:S04]  /*39c0*/  IMAD R35, R6, 0x4200, R35 ;  /* 0x0000420006237824 */ /* 0x000fc800078e0223 */
[----:B------:R-:W-:Y:S01]  /*39d0*/  IMAD.WIDE R2, R35, 0x4, R2 ;  /* 0x0000000423027825 */ /* 0x000fe200078e0202 */
        /* <DEDUP_REMOVED lines=9> */
[----:B------:R-:W-:-:S07]  /*3a70*/  SEL R12, R11, 0xff800000, P3 ;  /* 0xff8000000b0c7807 */ /* 0x000fce0001800000 */
        /* <DEDUP_REMOVED lines=13> */
[----:B------:R-:W-:-:S04]  /*3b50*/  ISETP.NE.AND P0, PT, R106, RZ, PT ;  /* 0x000000ff6a00720c */ /* 0x000fc80003f05270 */
[----:B------:R-:W-:Y:S02]  /*3b60*/  P2R R168, PR, RZ, 0x1 ;  /* 0x00000001ffa87803 */ /* 0x000fe40000000000 */
        /* <DEDUP_REMOVED lines=40> */
[----:B--2---:R-:W-:Y:S02]  /*3df0*/  SEL R8, R8, 0xff800000, P3 ;  /* 0xff80000008087807 */ /* 0x004fe40001800000 */
[----:B------:R-:W-:Y:S02]  /*3e00*/  SEL R9, R9, 0xff800000, P3 ;  /* 0xff80000009097807 */ /* 0x000fe40001800000 */
[----:B------:R-:W-:Y:S02]  /*3e10*/  SEL R10, R10, 0xff800000, P3 ;  /* 0xff8000000a0a7807 */ /* 0x000fe40001800000 */
[----:B------:R-:W-:Y:S02]  /*3e20*/  SEL R11, R11, 0xff800000, P3 ;  /* 0xff8000000b0b7807 */ /* 0x000fe40001800000 */
[----:B------:R-:W-:-:S02]  /*3e30*/  FSETP.GEU.AND P3, PT, R125, R8, PT ;  /* 0x000000087d00720b */ /* 0x000fc40003f6e000 */
[----:B------:R-:W-:-:S11]  /*3e40*/  FSETP.NAN.AND P4, PT, R8, R8, PT ;  /* 0x000000080800720b */ /* 0x000fd60003f88000 */
[----:B------:R-:W-:Y:S02]  /*3e50*/  @P3 SEL R8, R8, R125, P4 ;  /* 0x0000007d08083207 */ /* 0x000fe40002000000 */
[-C--:B------:R-:W-:Y:S02]  /*3e60*/  FSETP.GEU.AND P4, PT, R28, R9.reuse, PT ;  /* 0x000000091c00720b */ /* 0x080fe40003f8e000 */
        /* <DEDUP_REMOVED lines=8> */
[----:B------:R-:W-:-:S04]  /*3ef0*/  ISETP.NE.AND P0, PT, R13, RZ, PT ;  /* 0x000000ff0d00720c */ /* 0x000fc80003f05270 */
[----:B------:R-:W-:Y:S02]  /*3f00*/  SEL R2, RZ, 0x1, !P0 ;  /* 0x00000001ff027807 */ /* 0x000fe40004000000 */
[----:B------:R-:W-:-:S04]  /*3f10*/  ISETP.NE.AND P0, PT, R18, RZ, PT ;  /* 0x000000ff1200720c */ /* 0x000fc80003f05270 */
[----:B------:R-:W-:Y:S02]  /*3f20*/  SEL R3, RZ, 0x1, !P0 ;  /* 0x00000001ff037807 */ /* 0x000fe40004000000 */
[----:B------:R-:W-:-:S04]  /*3f30*/  ISETP.NE.AND P0, PT, R19, RZ, PT ;  /* 0x000000ff1300720c */ /* 0x000fc80003f05270 */
[----:B------:R-:W-:Y:S02]  /*3f40*/  SEL R6, RZ, 0x1, !P0 ;  /* 0x00000001ff067807 */ /* 0x000fe40004000000 */
[----:B------:R-:W-:-:S04]  /*3f50*/  ISETP.NE.AND P0, PT, R25, RZ, PT ;  /* 0x000000ff1900720c */ /* 0x000fc80003f05270 */
[----:B------:R-:W-:Y:S02]  /*3f60*/  SEL R13, RZ, 0x1, !P0 ;  /* 0x00000001ff0d7807 */ /* 0x000fe40004000000 */
[----:B------:R-:W-:Y:S02]  /*3f70*/  ISETP.NE.AND P0, PT, R27, RZ, PT ;  /* 0x000000ff1b00720c */ /* 0x000fe40003f05270 */
[----:B------:R-:W-:Y:S02]  /*3f80*/  P2R R62, PR, RZ, 0x40 ;  /* 0x00000040ff3e7803 */ /* 0x000fe40000000000 */
[----:B------:R-:W-:Y:S02]  /*3f90*/  ISETP.NE.AND P6, PT, R72, RZ, PT ;  /* 0x000000ff4800720c */ /* 0x000fe40003fc5270 */
[----:B------:R-:W-:-:S04]  /*3fa0*/  SEL R18, RZ, 0x1, !P0 ;  /* 0x00000001ff127807 */ /* 0x000fc80004000000 */
[----:B------:R-:W-:Y:S02]  /*3fb0*/  SEL R18, R18, 0x2, P6 ;  /* 0x0000000212127807 */ /* 0x000fe40003000000 */
        /* <DEDUP_REMOVED lines=8> */
[----:B------:R-:W-:Y:S02]  /*4040*/  ISETP.NE.AND P6, PT, R140, RZ, PT ;  /* 0x000000ff8c00720c */ /* 0x000fe40003fc5270 */
[----:B------:R-:W-:Y:S02]  /*4050*/  P2R R55, PR, RZ, 0x8 ;  /* 0x00000008ff377803 */ /* 0x000fe40000000000 */
[----:B------:R-:W-:Y:S02]  /*4060*/  ISETP.NE.AND P3, PT, R79, RZ, PT ;  /* 0x000000ff4f00720c */ /* 0x000fe40003f65270 */
[----:B------:R-:W-:Y:S02]  /*4070*/  P2R R79, PR, RZ, 0x40 ;  /* 0x00000040ff4f7803 */ /* 0x000fe40000000000 */
[----:B------:R-:W-:-:S04]  /*4080*/  ISETP.NE.AND P6, PT, R139, RZ, PT ;  /* 0x000000ff8b00720c */ /* 0x000fc80003fc5270 */
[----:B------:R-:W-:Y:S02]  /*4090*/  P2R R77, PR, RZ, 0x40 ;  /* 0x00000040ff4d7803 */ /* 0x000fe40000000000 */
[----:B------:R-:W-:Y:S02]  /*40a0*/  ISETP.NE.AND P6, PT, R138, RZ, PT ;  /* 0x000000ff8a00720c */ /* 0x000fe40003fc5270 */
[----:B------:R-:W-:Y:S02]  /*40b0*/  P2R R56, PR, RZ, 0x10 ;  /* 0x00000010ff387803 */ /* 0x000fe40000000000 */
[----:B------:R-:W-:Y:S02]  /*40c0*/  ISETP.NE.AND P4, PT, R76, RZ, PT ;  /* 0x000000ff4c00720c */ /* 0x000fe40003f85270 */
[----:B------:R-:W-:Y:S02]  /*40d0*/  ISETP.NE.AND P0, PT, R29, RZ, PT ;  /* 0x000000ff1d00720c */ /* 0x000fe40003f05270 */
[----:B------:R-:W-:-:S02]  /*40e0*/  P2R R76, PR, RZ, 0x40 ;  /* 0x00000040ff4c7803 */ /* 0x000fc40000000000 */
[----:B------:R-:W-:Y:S02]  /*40f0*/  ISETP.NE.AND P6, PT, R137, RZ, PT ;  /* 0x000000ff8900720c */ /* 0x000fe40003fc5270 */
[----:B------:R-:W-:Y:S02]  /*4100*/  SEL R19, RZ, 0x1, !P0 ;  /* 0x00000001ff137807 */ /* 0x000fe40004000000 */
[----:B------:R-:W-:Y:S02]  /*4110*/  ISETP.NE.AND P0, PT, R31, RZ, PT ;  /* 0x000000ff1f00720c */ /* 0x000fe40003f05270 */
[----:B------:R-:W-:Y:S02]  /*4120*/  P2R R75, PR, RZ, 0x40 ;  /* 0x00000040ff4b7803 */ /* 0x000fe40000000000 */
[----:B------:R-:W-:Y:S02]  /*4130*/  ISETP.NE.AND P6, PT, R112, RZ, PT ;  /* 0x000000ff7000720c */ /* 0x000fe40003fc5270 */
[----:B------:R-:W-:-:S02]  /*4140*/  P2R R61, PR, RZ, 0x20 ;  /* 0x00000020ff3d7803 */ /* 0x000fc40000000000 */
[----:B------:R-:W-:Y:S02]  /*4150*/  SEL R25, RZ, 0x1, !P0 ;  /* 0x00000001ff197807 */ /* 0x000fe40004000000 */
[----:B------:R-:W-:Y:S02]  /*4160*/  ISETP.NE.AND P5, PT, R74, RZ, PT ;  /* 0x000000ff4a00720c */ /* 0x000fe40003fa5270 */
[----:B------:R-:W-:Y:S02]  /*4170*/  ISETP.NE.AND P0, PT, R33, RZ, PT ;  /* 0x000000ff2100720c */ /* 0x000fe40003f05270 */
[----:B------:R-:W-:Y:S02]  /*4180*/  P2R R74, PR, RZ, 0x40 ;  /* 0x00000040ff4a7803 */ /* 0x000fe40000000000 */
[----:B------:R-:W-:Y:S02]  /*4190*/  ISETP.NE.AND P6, PT, R111, RZ, PT ;  /* 0x000000ff6f00720c */ /* 0x000fe40003fc5270 */
[----:B------:R-:W-:-:S02]  /*41a0*/  SEL R27, RZ, 0x1, !P0 ;  /* 0x00000001ff1b7807 */ /* 0x000fc40004000000 */
[----:B------:R-:W-:Y:S02]  /*41b0*/  ISETP.NE.AND P0, PT, R63, RZ, PT ;  /* 0x000000ff3f00720c */ /* 0x000fe40003f05270 */
[----:B------:R-:W-:Y:S02]  /*41c0*/  P2R R73, PR, RZ, 0x40 ;  /* 0x00000040ff497803 */ /* 0x000fe40000000000 */
[----:B------:R-:W-:Y:S02]  /*41d0*/  ISETP.NE.AND P6, PT, R110, RZ, PT ;  /* 0x000000ff6e00720c */ /* 0x000fe40003fc5270 */
[----:B------:R-:W-:Y:S02]  /*41e0*/  SEL R28, RZ, 0x1, !P0 ;  /* 0x00000001ff1c7807 */ /* 0x000fe40004000000 */
[----:B------:R-:W-:Y:S02]  /*41f0*/  ISETP.NE.AND P0, PT, R64, RZ, PT ;  /* 0x000000ff4000720c */ /* 0x000fe40003f05270 */
[----:B------:R-:W-:-:S02]  /*4200*/  P2R R72, PR, RZ, 0x40 ;  /* 0x00000040ff487803 */ /* 0x000fc40000000000 */
[----:B------:R-:W-:Y:S02]  /*4210*/  ISETP.NE.AND P6, PT, R108, RZ, PT ;  /* 0x000000ff6c00720c */ /* 0x000fe40003fc5270 */
[----:B------:R-:W-:Y:S02]  /*4220*/  SEL R29, RZ, 0x1, !P0 ;  /* 0x00000001ff1d7807 */ /* 0x000fe40004000000 */
[----:B------:R-:W-:Y:S02]  /*4230*/  ISETP.NE.AND P0, PT, R65, RZ, PT ;  /* 0x000000ff4100720c */ /* 0x000fe40003f05270 */
[----:B------:R-:W-:Y:S02]  /*4240*/  P2R R71, PR, RZ, 0x40 ;  /* 0x00000040ff477803 */ /* 0x000fe40000000000 */
[----:B------:R-:W-:Y:S02]  /*4250*/  ISETP.NE.AND P6, PT, R83, RZ, PT ;  /* 0x000000ff5300720c */ /* 0x000fe40003fc5270 */
[----:B------:R-:W-:-:S02]  /*4260*/  SEL R30, RZ, 0x1, !P0 ;  /* 0x00000001ff1e7807 */ /* 0x000fc40004000000 */
[----:B------:R-:W-:Y:S02]  /*4270*/  ISETP.NE.AND P0, PT, R66, RZ, PT ;  /* 0x000000ff4200720c */ /* 0x000fe40003f05270 */
        /* <DEDUP_REMOVED lines=16> */
[----:B------:R-:W-:Y:S02]  /*4380*/  SEL R31, RZ, 0x1, !P0 ;  /* 0x00000001ff1f7807 */ /* 0x000fe40004000000 */
[----:B------:R-:W-:Y:S02]  /*4390*/  P2R R46, PR, RZ, 0x40 ;  /* 0x00000040ff2e7803 */ /* 0x000fe40000000000 */
[----:B------:R-:W-:Y:S02]  /*43a0*/  ISETP.NE.AND P6, PT, R133, RZ, PT ;  /* 0x000000ff8500720c */ /* 0x000fe40003fc5270 */
[----:B------:R-:W-:-:S02]  /*43b0*/  ISETP.NE.AND P0, PT, R106, RZ, PT ;  /* 0x000000ff6a00720c */ /* 0x000fc40003f05270 */
[----:B------:R-:W-:Y:S02]  /*43c0*/  P2R R45, PR, RZ, 0x40 ;  /* 0x00000040ff2d7803 */ /* 0x000fe40000000000 */
[----:B------:R-:W-:Y:S02]  /*43d0*/  SEL R32, RZ, 0x1, !P0 ;  /* 0x00000001ff207807 */ /* 0x000fe40004000000 */
[----:B------:R-:W-:Y:S02]  /*43e0*/  ISETP.NE.AND P6, PT, R131, RZ, PT ;  /* 0x000000ff8300720c */ /* 0x000fe40003fc5270 */
[----:B------:R-:W-:Y:S02]  /*43f0*/  ISETP.NE.AND P0, PT, R145, RZ, PT ;  /* 0x000000ff9100720c */ /* 0x000fe40003f05270 */
[----:B------:R-:W-:Y:S02]  /*4400*/  P2R R44, PR, RZ, 0x40 ;  /* 0x00000040ff2c7803 */ /* 0x000fe40000000000 */
[----:B------:R-:W-:-:S02]  /*4410*/  SEL R33, RZ, 0x1, !P0 ;  /* 0x00000001ff217807 */ /* 0x000fc40004000000 */
[----:B------:R-:W-:Y:S02]  /*4420*/  ISETP.NE.AND P6, PT, R130, RZ, PT ;  /* 0x000000ff8200720c */ /* 0x000fe40003fc5270 */
[----:B------:R-:W-:Y:S02]  /*4430*/  ISETP.NE.AND P0, PT, R146, RZ, PT ;  /* 0x000000ff9200720c */ /* 0x000fe40003f05270 */
[----:B------:R-:W-:Y:S02]  /*4440*/  P2R R43, PR, RZ, 0x40 ;  /* 0x00000040ff2b7803 */ /* 0x000fe40000000000 */
[----:B------:R-:W-:Y:S02]  /*4450*/  SEL R34, RZ, 0x1, !P0 ;  /* 0x00000001ff227807 */ /* 0x000fe40004000000 */
[----:B------:R-:W-:Y:S02]  /*4460*/  ISETP.NE.AND P6, PT, R105, RZ, PT ;  /* 0x000000ff6900720c */ /* 0x000fe40003fc5270 */
[----:B------:R-:W-:-:S02]  /*4470*/  ISETP.NE.AND P0, PT, R163, RZ, PT ;  /* 0x000000ffa300720c */ /* 0x000fc40003f05270 */
[----:B------:R-:W-:Y:S02]  /*4480*/  SEL R31, R31, 0x2, P6 ;  /* 0x000000021f1f7807 */ /* 0x000fe40003000000 */
[----:B------:R-:W-:Y:S02]  /*4490*/  SEL R35, RZ, 0x1, !P0 ;  /* 0x00000001ff237807 */ /* 0x000fe40004000000 */
[----:B------:R-:W-:Y:S02]  /*44a0*/  ISETP.NE.AND P6, PT, R43, RZ, PT ;  /* 0x000000ff2b00720c */ /* 0x000fe40003fc5270 */
[----:B------:R-:W-:Y:S02]  /*44b0*/  ISETP.NE.AND P0, PT, R164, RZ, PT ;  /* 0x000000ffa400720c */ /* 0x000fe40003f05270 */
[----:B------:R-:W-:Y:S02]  /*44c0*/  SEL R32, R32, 0x2, P6 ;  /* 0x0000000220207807 */ /* 0x000fe40003000000 */
[----:B------:R-:W-:-:S02]  /*44d0*/  SEL R2, R2, 0x2, P0 ;  /* 0x0000000202027807 */ /* 0x000fc40000000000 */
[----:B------:R-:W-:Y:S02]  /*44e0*/  ISETP.NE.AND P6, PT, R44, RZ, PT ;  /* 0x000000ff2c00720c */ /* 0x000fe40003fc5270 */
[----:B------:R-:W-:Y:S02]  /*44f0*/  ISETP.NE.AND P0, PT, R165, RZ, PT ;  /* 0x000000ffa500720c */ /* 0x000fe40003f05270 */
[----:B------:R-:W-:Y:S02]  /*4500*/  SEL R33, R33, 0x2, P6 ;  /* 0x0000000221217807 */ /* 0x000fe40003000000 */
[----:B------:R-:W-:Y:S02]  /*4510*/  SEL R3, R3, 0x2, P0 ;  /* 0x0000000203037807 */ /* 0x000fe40000000000 */
[----:B------:R-:W-:Y:S02]  /*4520*/  ISETP.NE.AND P6, PT, R45, RZ, PT ;  /* 0x000000ff2d00720c */ /* 0x000fe40003fc5270 */
[----:B------:R-:W-:-:S02]  /*4530*/  ISETP.NE.AND P0, PT, R166, RZ, PT ;  /* 0x000000ffa600720c */ /* 0x000fc40003f05270 */
[----:B------:R-:W-:Y:S02]  /*4540*/  SEL R34, R34, 0x2, P6 ;  /* 0x0000000222227807 */ /* 0x000fe40003000000 */
[----:B------:R-:W-:Y:S02]  /*4550*/  SEL R6, R6, 0x2, P0 ;  /* 0x0000000206067807 */ /* 0x000fe40000000000 */
[----:B------:R-:W-:Y:S02]  /*4560*/  ISETP.NE.AND P6, PT, R46, RZ, PT ;  /* 0x000000ff2e00720c */ /* 0x000fe40003fc5270 */
[----:B------:R-:W-:Y:S02]  /*4570*/  ISETP.NE.AND P0, PT, R167, RZ, PT ;  /* 0x000000ffa700720c */ /* 0x000fe40003f05270 */
[----:B------:R-:W-:Y:S02]  /*4580*/  SEL R35, R35, 0x2, P6 ;  /* 0x0000000223237807 */ /* 0x000fe40003000000 */
[----:B------:R-:W-:-:S02]  /*4590*/  SEL R13, R13, 0x2, P0 ;  /* 0x000000020d0d7807 */ /* 0x000fc40000000000 */
[----:B------:R-:W-:-:S04]  /*45a0*/  ISETP.NE.AND P6, PT, R47, RZ, PT ;  /* 0x000000ff2f00720c */ /* 0x000fc80003fc5270 */
[----:B------:R-:W-:Y:S02]  /*45b0*/  SEL R13, R13, 0x3, P6 ;  /* 0x000000030d0d7807 */ /* 0x000fe40003000000 */
[----:B------:R-:W-:-:S04]  /*45c0*/  ISETP.NE.AND P6, PT, R48, RZ, PT ;  /* 0x000000ff3000720c */ /* 0x000fc80003fc5270 */
[----:B------:R-:W-:Y:S02]  /*45d0*/  SEL R6, R6, 0x3, P6 ;  /* 0x0000000306067807 */ /* 0x000fe40003000000 */
[----:B------:R-:W-:-:S04]  /*45e0*/  ISETP.NE.AND P6, PT, R49, RZ, PT ;  /* 0x000000ff3100720c */ /* 0x000fc80003fc5270 */
[----:B------:R-:W-:Y:S02]  /*45f0*/  SEL R3, R3, 0x3, P6 ;  /* 0x0000000303037807 */ /* 0x000fe40003000000 */
[----:B------:R-:W-:Y:S02]  /*4600*/  ISETP.NE.AND P6, PT, R50, RZ, PT ;  /* 0x000000ff3200720c */ /* 0x000fe40003fc5270 */
[----:B------:R-:W-:Y:S02]  /*4610*/  SEL R27, R27, 0x2, P3 ;  /* 0x000000021b1b7807 */ /* 0x000fe40001800000 */
[----:B------:R-:W-:Y:S02]  /*4620*/  SEL R2, R2, 0x3, P6 ;  /* 0x0000000302027807 */ /* 0x000fe40003000000 */
[----:B------:R-:W-:Y:S02]  /*4630*/  ISETP.NE.AND P6, PT, R63, RZ, PT ;  /* 0x000000ff3f00720c */ /* 0x000fe40003fc5270 */
[----:B------:R-:W-:-:S02]  /*4640*/  SEL R25, R25, 0x2, P4 ;  /* 0x0000000219197807 */ /* 0x000fc40002000000 */
[----:B------:R-:W-:Y:S02]  /*4650*/  SEL R27, R27, 0x3, P6 ;  /* 0x000000031b1b7807 */ /* 0x000fe40003000000 */
[----:B------:R-:W-:Y:S02]  /*4660*/  ISETP.NE.AND P6, PT, R64, RZ, PT ;  /* 0x000000ff4000720c */ /* 0x000fe40003fc5270 */
[----:B------:R-:W-:Y:S02]  /*4670*/  SEL R19, R19, 0x2, P5 ;  /* 0x0000000213137807 */ /* 0x000fe40002800000 */
[----:B------:R-:W-:Y:S02]  /*4680*/  SEL R25, R25, 0x3, P6 ;  /* 0x0000000319197807 */ /* 0x000fe40003000000 */
[----:B------:R-:W-:-:S04]  /*4690*/  ISETP.NE.AND P6, PT, R65, RZ, PT ;  /* 0x000000ff4100720c */ /* 0x000fc80003fc5270 */
[----:B------:R-:W-:Y:S02]  /*46a0*/  SEL R19, R19, 0x3, P6 ;  /* 0x0000000313137807 */ /* 0x000fe40003000000 */
[----:B------:R-:W-:Y:S02]  /*46b0*/  ISETP.NE.AND P6, PT, R66, RZ, PT ;  /* 0x000000ff4200720c */ /* 0x000fe40003fc5270 */
[----:B------:R-:W-:Y:S02]  /*46c0*/  P2R R149, PR, RZ, 0x4 ;  /* 0x00000004ff957803 */ /* 0x000fe40000000000 */
[----:B------:R-:W-:Y:S02]  /*46d0*/  SEL R18, R18, 0x3, P6 ;  /* 0x0000000312127807 */ /* 0x000fe40003000000 */
[----:B------:R-:W-:Y:S02]  /*46e0*/  ISETP.NE.AND P6, PT, R71, RZ, PT ;  /* 0x000000ff4700720c */ /* 0x000fe40003fc5270 */
[----:B------:R-:W-:-:S02]  /*46f0*/  ISETP.NE.AND P2, PT, R109, RZ, PT ;  /* 0x000000ff6d00720c */ /* 0x000fc40003f45270 */
[----:B------:R-:W-:Y:S02]  /*4700*/  SEL R31, R31, 0x3, P6 ;  /* 0x000000031f1f7807 */ /* 0x000fe40003000000 */
[----:B------:R-:W-:Y:S02]  /*4710*/  P2R R150, PR, RZ, 0x2 ;  /* 0x00000002ff967803 */ /* 0x000fe40000000000 */
[----:B------:R-:W-:Y:S02]  /*4720*/  SEL R30, R30, 0x2, P2 ;  /* 0x000000021e1e7807 */ /* 0x000fe40001000000 */
[----:B------:R-:W-:Y:S02]  /*4730*/  ISETP.NE.AND P6, PT, R72, RZ, PT ;  /* 0x000000ff4800720c */ /* 0x000fe40003fc5270 */
[----:B------:R-:W-:Y:S02]  /*4740*/  ISETP.NE.AND P1, PT, R107, RZ, PT ;  /* 0x000000ff6b00720c */ /* 0x000fe40003f25270 */
[----:B------:R-:W-:-:S02]  /*4750*/  SEL R30, R30, 0x3, P6 ;  /* 0x000000031e1e7807 */ /* 0x000fc40003000000 */
[----:B------:R-:W-:Y:S02]  /*4760*/  SEL R29, R29, 0x2, P1 ;  /* 0x000000021d1d7807 */ /* 0x000fe40000800000 */
[----:B------:R-:W-:Y:S02]  /*4770*/  ISETP.NE.AND P6, PT, R73, RZ, PT ;  /* 0x000000ff4900720c */ /* 0x000fe40003fc5270 */
[----:B------:R-:W-:Y:S02]  /*4780*/  ISETP.NE.AND P0, PT, R168, RZ, PT ;  /* 0x000000ffa800720c */ /* 0x000fe40003f05270 */
[----:B------:R-:W-:Y:S02]  /*4790*/  SEL R29, R29, 0x3, P6 ;  /* 0x000000031d1d7807 */ /* 0x000fe40003000000 */
[----:B------:R-:W-:Y:S02]  /*47a0*/  SEL R28, R28, 0x2, P0 ;  /* 0x000000021c1c7807 */ /* 0x000fe40000000000 */
[----:B------:R-:W-:-:S04]  /*47b0*/  ISETP.NE.AND P6, PT, R74, RZ, PT ;  /* 0x000000ff4a00720c */ /* 0x000fc80003fc5270 */
        /* <DEDUP_REMOVED lines=81> */
[----:B------:R-:W-:Y:S02]  /*4cd0*/  ISETP.NE.AND P6, PT, R49, RZ, PT ;  /* 0x000000ff3100720c */ /* 0x000fe40003fc5270 */
[----:B------:R-:W-:Y:S02]  /*4ce0*/  ISETP.NE.AND P0, PT, R88, RZ, PT ;  /* 0x000000ff5800720c */ /* 0x000fe40003f05270 */
[----:B------:R-:W-:Y:S02]  /*4cf0*/  SEL R3, R3, 0x5, P6 ;  /* 0x0000000503037807 */ /* 0x000fe40003000000 */
[----:B------:R-:W-:Y:S02]  /*4d00*/  ISETP.NE.AND P6, PT, R50, RZ, PT ;  /* 0x000000ff3200720c */ /* 0x000fe40003fc5270 */
[----:B------:R-:W-:-:S02]  /*4d10*/  SEL R27, R27, 0x4, P0 ;  /* 0x000000041b1b7807 */ /* 0x000fc40000000000 */
[----:B------:R-:W-:Y:S02]  /*4d20*/  SEL R2, R2, 0x5, P6 ;  /* 0x0000000502027807 */ /* 0x000fe40003000000 */
[----:B------:R-:W-:Y:S02]  /*4d30*/  ISETP.NE.AND P6, PT, R57, RZ, PT ;  /* 0x000000ff3900720c */ /* 0x000fe40003fc5270 */
[----:B------:R-:W-:Y:S02]  /*4d40*/  ISETP.NE.AND P3, PT, R87, RZ, PT ;  /* 0x000000ff5700720c */ /* 0x000fe40003f65270 */
[----:B------:R-:W-:Y:S02]  /*4d50*/  SEL R27, R27, 0x5, P6 ;  /* 0x000000051b1b7807 */ /* 0x000fe40003000000 */
[----:B------:R-:W-:Y:S02]  /*4d60*/  SEL R25, R25, 0x4, P3 ;  /* 0x0000000419197807 */ /* 0x000fe40001800000 */
[----:B------:R-:W-:-:S02]  /*4d70*/  ISETP.NE.AND P6, PT, R58, RZ, PT ;  /* 0x000000ff3a00720c */ /* 0x000fc40003fc5270 */
[----:B------:R-:W-:Y:S02]  /*4d80*/  ISETP.NE.AND P0, PT, R95, RZ, PT ;  /* 0x000000ff5f00720c */ /* 0x000fe40003f05270 */
[----:B------:R-:W-:Y:S02]  /*4d90*/  SEL R25, R25, 0x5, P6 ;  /* 0x0000000519197807 */ /* 0x000fe40003000000 */
[----:B------:R-:W-:Y:S02]  /*4da0*/  ISETP.NE.AND P5, PT, R85, RZ, PT ;  /* 0x000000ff5500720c */ /* 0x000fe40003fa5270 */
[----:B------:R-:W-:Y:S02]  /*4db0*/  SEL R25, R25, 0x6, P0 ;  /* 0x0000000619197807 */ /* 0x000fe40000000000 */
[----:B------:R-:W-:Y:S02]  /*4dc0*/  ISETP.NE.AND P0, PT, R127, RZ, PT ;  /* 0x000000ff7f00720c */ /* 0x000fe40003f05270 */
[----:B------:R-:W-:-:S02]  /*4dd0*/  SEL R18, R18, 0x4, P5 ;  /* 0x0000000412127807 */ /* 0x000fc40002800000 */
[----:B------:R-:W-:Y:S02]  /*4de0*/  ISETP.NE.AND P5, PT, R59, RZ, PT ;  /* 0x000000ff3b00720c */ /* 0x000fe40003fa5270 */
[----:B------:R-:W-:Y:S02]  /*4df0*/  P2R R59, PR, RZ, 0x1 ;  /* 0x00000001ff3b7803 */ /* 0x000fe40000000000 */
[----:B------:R-:W-:-:S04]  /*4e00*/  ISETP.NE.AND P0, PT, R126, RZ, PT ;  /* 0x000000ff7e00720c */ /* 0x000fc80003f05270 */
[----:B------:R-:W-:Y:S02]  /*4e10*/  P2R R58, PR, RZ, 0x1 ;  /* 0x00000001ff3a7803 */ /* 0x000fe40000000000 */
[----:B------:R-:W-:Y:S02]  /*4e20*/  ISETP.NE.AND P0, PT, R100, RZ, PT ;  /* 0x000000ff6400720c */ /* 0x000fe40003f05270 */
[----:B------:R-:W-:Y:S02]  /*4e30*/  ISETP.NE.AND P4, PT, R86, RZ, PT ;  /* 0x000000ff5600720c */ /* 0x000fe40003f85270 */
[----:B------:R-:W-:Y:S02]  /*4e40*/  P2R R57, PR, RZ, 0x1 ;  /* 0x00000001ff397803 */ /* 0x000fe40000000000 */
[----:B------:R-:W-:Y:S02]  /*4e50*/  ISETP.NE.AND P0, PT, R99, RZ, PT ;  /* 0x000000ff6300720c */ /* 0x000fe40003f05270 */
[----:B------:R-:W-:-:S02]  /*4e60*/  SEL R19, R19, 0x4, P4 ;  /* 0x0000000413137807 */ /* 0x000fc40002000000 */
[----:B------:R-:W-:Y:S02]  /*4e70*/  ISETP.NE.AND P6, PT, R60, RZ, PT ;  /* 0x000000ff3c00720c */ /* 0x000fe40003fc5270 */
[----:B------:R-:W-:Y:S02]  /*4e80*/  P2R R54, PR, RZ, 0x1 ;  /* 0x00000001ff367803 */ /* 0x000fe40000000000 */
[----:B------:R-:W-:Y:S02]  /*4e90*/  ISETP.NE.AND P0, PT, R98, RZ, PT ;  /* 0x000000ff6200720c */ /* 0x000fe40003f05270 */
[----:B------:R-:W-:Y:S02]  /*4ea0*/  SEL R19, R19, 0x5, P6 ;  /* 0x0000000513137807 */ /* 0x000fe40003000000 */
[----:B------:R-:W-:Y:S02]  /*4eb0*/  ISETP.NE.AND P6, PT, R63, RZ, PT ;  /* 0x000000ff3f00720c */ /* 0x000fe40003fc5270 */
[----:B------:R-:W-:-:S02]  /*4ec0*/  P2R R53, PR, RZ, 0x1 ;  /* 0x00000001ff357803 */ /* 0x000fc40000000000 */
[----:B------:R-:W-:Y:S02]  /*4ed0*/  ISETP.NE.AND P0, PT, R97, RZ, PT ;  /* 0x000000ff6100720c */ /* 0x000fe40003f05270 */
[----:B------:R-:W-:Y:S02]  /*4ee0*/  SEL R18, R18, 0x5, P6 ;  /* 0x0000000512127807 */ /* 0x000fe40003000000 */
[----:B------:R-:W-:Y:S02]  /*4ef0*/  ISETP.NE.AND P6, PT, R64, RZ, PT ;  /* 0x000000ff4000720c */ /* 0x000fe40003fc5270 */
[----:B------:R-:W-:Y:S02]  /*4f00*/  P2R R52, PR, RZ, 0x1 ;  /* 0x00000001ff347803 */ /* 0x000fe40000000000 */
[----:B------:R-:W-:Y:S02]  /*4f10*/  ISETP.NE.AND P0, PT, R67, RZ, PT ;  /* 0x000000ff4300720c */ /* 0x000fe40003f05270 */
[----:B------:R-:W-:-:S02]  /*4f20*/  SEL R31, R31, 0x5, P6 ;  /* 0x000000051f1f7807 */ /* 0x000fc40003000000 */
[----:B------:R-:W-:Y:S02]  /*4f30*/  ISETP.NE.AND P6, PT, R65, RZ, PT ;  /* 0x000000ff4100720c */ /* 0x000fe40003fc5270 */
[----:B------:R-:W-:Y:S02]  /*4f40*/  ISETP.NE.AND P2, PT, R114, RZ, PT ;  /* 0x000000ff7200720c */ /* 0x000fe40003f45270 */
[----:B------:R-:W-:Y:S02]  /*4f50*/  P2R R51, PR, RZ, 0x1 ;  /* 0x00000001ff337803 */ /* 0x000fe40000000000 */
[----:B------:R-:W-:Y:S02]  /*4f60*/  ISETP.NE.AND P0, PT, R68, RZ, PT ;  /* 0x000000ff4400720c */ /* 0x000fe40003f05270 */
[----:B------:R-:W-:Y:S02]  /*4f70*/  SEL R30, R30, 0x5, P6 ;  /* 0x000000051e1e7807 */ /* 0x000fe40003000000 */
        /* <DEDUP_REMOVED lines=29> */
[----:B------:R-:W-:Y:S02]  /*5150*/  P2R R18, PR, RZ, 0x1 ;  /* 0x00000001ff127803 */ /* 0x000fe40000000000 */
[----:B------:R-:W-:-:S02]  /*5160*/  ISETP.NE.AND P0, PT, R124, RZ, PT ;  /* 0x000000ff7c00720c */ /* 0x000fc40003f05270 */
[----:B------:R-:W-:Y:S02]  /*5170*/  ISETP.NE.AND P6, PT, R75, RZ, PT ;  /* 0x000000ff4b00720c */ /* 0x000fe40003fc5270 */
[----:B------:R-:W-:Y:S02]  /*5180*/  SEL R31, R31, 0x6, P0 ;  /* 0x000000061f1f7807 */ /* 0x000fe40000000000 */
        /* <DEDUP_REMOVED lines=13> */
[----:B------:R-:W-:-:S02]  /*5260*/  SEL R13, R13, 0x6, P5 ;  /* 0x000000060d0d7807 */ /* 0x000fc40002800000 */
[----:B------:R-:W-:Y:S02]  /*5270*/  ISETP.NE.AND P0, PT, R48, RZ, PT ;  /* 0x000000ff3000720c */ /* 0x000fe40003f05270 */
        /* <DEDUP_REMOVED lines=13> */
[----:B------:R-:W-:Y:S02]  /*5350*/  ISETP.NE.AND P4, PT, R122, RZ, PT ;  /* 0x000000ff7a00720c */ /* 0x000fe40003f85270 */
[----:B------:R-:W-:Y:S02]  /*5360*/  SEL R27, R27, 0x7, P0 ;  /* 0x000000071b1b7807 */ /* 0x000fe40000000000 */
[----:B------:R-:W-:-:S02]  /*5370*/  ISETP.NE.AND P0, PT, R53, RZ, PT ;  /* 0x000000ff3500720c */ /* 0x000fc40003f05270 */
[----:B------:R-:W-:Y:S02]  /*5380*/  SEL R19, R19, 0x6, P3 ;  /* 0x0000000613137807 */ /* 0x000fe40001800000 */
[----:B------:R-:W-:Y:S02]  /*5390*/  SEL R34, R29, 0x6, P4 ;  /* 0x000000061d227807 */ /* 0x000fe40002000000 */
[----:B------:R-:W-:Y:S02]  /*53a0*/  ISETP.NE.AND P6, PT, R154, RZ, PT ;  /* 0x000000ff9a00720c */ /* 0x000fe40003fc5270 */
[----:B------:R-:W-:Y:S02]  /*53b0*/  ISETP.NE.AND P3, PT, R123, RZ, PT ;  /* 0x000000ff7b00720c */ /* 0x000fe40003f65270 */
[----:B------:R-:W-:Y:S02]  /*53c0*/  SEL R29, R25, 0x7, P0 ;  /* 0x00000007191d7807 */ /* 0x000fe40000000000 */
[----:B------:R-:W-:-:S02]  /*53d0*/  ISETP.NE.AND P0, PT, R54, RZ, PT ;  /* 0x000000ff3600720c */ /* 0x000fc40003f05270 */
[----:B------:R-:W-:Y:S02]  /*53e0*/  P2R R64, PR, RZ, 0x40 ;  /* 0x00000040ff407803 */ /* 0x000fe40000000000 */
[----:B------:R-:W-:Y:S02]  /*53f0*/  SEL R35, R30, 0x6, P3 ;  /* 0x000000061e237807 */ /* 0x000fe40001800000 */
        /* <DEDUP_REMOVED lines=10> */
[----:B------:R-:W-:Y:S01]  /*54a0*/  ISETP.NE.AND P0, PT, R59, RZ, PT ;  /* 0x000000ff3b00720c */ /* 0x000fe20003f05270 */
[----:B------:R-:W1:Y:S01]  /*54b0*/  S2UR UR6, SR_CgaCtaId ;  /* 0x00000000000679c3 */ /* 0x000e620000008800 */
[----:B------:R-:W-:Y:S02]  /*54c0*/  ISETP.NE.AND P2, PT, R129, RZ, PT ;  /* 0x000000ff8100720c */ /* 0x000fe40003f45270 */
[----:B------:R-:W-:Y:S02]  /*54d0*/  P2R R41, PR, RZ, 0x40 ;  /* 0x00000040ff297803 */ /* 0x000fe40000000000 */
[----:B------:R-:W-:Y:S02]  /*54e0*/  ISETP.NE.AND P6, PT, R151, RZ, PT ;  /* 0x000000ff9700720c */ /* 0x000fe40003fc5270 */
[----:B------:R-:W-:Y:S02]  /*54f0*/  SEL R35, R35, 0x7, P0 ;  /* 0x0000000723237807 */ /* 0x000fe40000000000 */
[----:B------:R-:W-:-:S02]  /*5500*/  ISETP.NE.AND P0, PT, R39, RZ, PT ;  /* 0x000000ff2700720c */ /* 0x000fc40003f05270 */
[----:B------:R-:W-:Y:S02]  /*5510*/  SEL R39, R33, 0x7, P2 ;  /* 0x0000000721277807 */ /* 0x000fe40001000000 */
[----:B------:R-:W-:Y:S02]  /*5520*/  SEL R33, R40, 0x7, P6 ;  /* 0x0000000728217807 */ /* 0x000fe40003000000 */
[----:B------:R-:W-:-:S04]  /*5530*/  ISETP.NE.AND P6, PT, R41, RZ, PT ;  /* 0x000000ff2900720c */ /* 0x000fc80003fc5270 */
[----:B------:R-:W-:Y:S02]  /*5540*/  SEL R6, R13, 0x8, P6 ;  /* 0x000000080d067807 */ /* 0x000fe40003000000 */
[----:B------:R-:W-:-:S04]  /*5550*/  ISETP.NE.AND P6, PT, R60, RZ, PT ;  /* 0x000000ff3c00720c */ /* 0x000fc80003fc5270 */
[----:B------:R-:W-:Y:S02]  /*5560*/  SEL R13, R18, 0x8, P6 ;  /* 0x00000008120d7807 */ /* 0x000fe40003000000 */
[----:B------:R-:W-:Y:S02]  /*5570*/  ISETP.NE.AND P6, PT, R63, RZ, PT ;  /* 0x000000ff3f00720c */ /* 0x000fe40003fc5270 */
[----:B------:R-:W-:Y:S02]  /*5580*/  ISETP.NE.AND P2, PT, R149, RZ, PT ;  /* 0x000000ff9500720c */ /* 0x000fe40003f45270 */
[----:B------:R-:W-:Y:S01]  /*5590*/  SEL R18, R3, 0x8, P6 ;  /* 0x0000000803127807 */ /* 0x000fe20003000000 */
[----:B------:R-:W-:Y:S01]  /*55a0*/  IMAD.SHL.U32 R3, R4, 0x40, RZ ;  /* 0x0000004004037824 */ /* 0x000fe200078e00ff */
[----:B------:R-:W-:Y:S01]  /*55b0*/  ISETP.NE.AND P6, PT, R64, RZ, PT ;  /* 0x000000ff4000720c */ /* 0x000fe20003fc5270 */
[----:B------:R-:W-:Y:S01]  /*55c0*/  UMOV UR5, 0x400 ;  /* 0x0000040000057882 */ /* 0x000fe20000000000 */
[----:B------:R-:W-:Y:S01]  /*55d0*/  ISETP.NE.AND P5, PT, R159, RZ, PT ;  /* 0x000000ff9f00720c */ /* 0x000fe20003fa5270 */
[----:B-1----:R-:W-:Y:S01]  /*55e0*/  UPRMT UR5, UR6, 0x654, UR5 ;  /* 0x0000065406057896 */ /* 0x002fe20008000005 */
[----:B------:R-:W-:-:S02]  /*55f0*/  ISETP.NE.AND P3, PT, R162, RZ, PT ;  /* 0x000000ffa200720c */ /* 0x000fc40003f65270 */
[----:B------:R-:W-:Y:S02]  /*5600*/  SEL R31, R45, 0x7, P0 ;  /* 0x000000072d1f7807 */ /* 0x000fe40000000000 */
[----:B------:R-:W-:Y:S02]  /*5610*/  SEL R43, R43, 0x7, P2 ;  /* 0x000000072b2b7807 */ /* 0x000fe40001000000 */
[----:B------:R-:W-:Y:S02]  /*5620*/  ISETP.NE.AND P0, PT, R156, RZ, PT ;  /* 0x000000ff9c00720c */ /* 0x000fe40003f05270 */
[----:B------:R-:W-:Y:S02]  /*5630*/  ISETP.NE.AND P2, PT, R160, RZ, PT ;  /* 0x000000ffa000720c */ /* 0x000fe40003f45270 */
[----:B------:R-:W-:Y:S02]  /*5640*/  SEL R19, R2, 0x8, P6 ;  /* 0x0000000802137807 */ /* 0x000fe40003000000 */
[----:B------:R-:W-:-:S02]  /*5650*/  SEL R25, R27, 0x8, P5 ;  /* 0x000000081b197807 */ /* 0x000fc40002800000 */
[----:B------:R-:W-:Y:S02]  /*5660*/  LOP3.LUT R2, R4, 0xfc, RZ, 0xc0, !PT ;  /* 0x000000fc04027812 */ /* 0x000fe400078ec0ff */
[----:B------:R-:W-:Y:S02]  /*5670*/  LOP3.LUT R3, R3, 0x3fc0, RZ, 0xc0, !PT ;  /* 0x00003fc003037812 */ /* 0x000fe400078ec0ff */
[----:B------:R-:W-:Y:S02]  /*5680*/  SEL R27, R30, 0x8, P3 ;  /* 0x000000081e1b7807 */ /* 0x000fe40001800000 */
[----:B------:R-:W-:Y:S02]  /*5690*/  SEL R30, R32, 0x8, P0 ;  /* 0x00000008201e7807 */ /* 0x000fe40000000000 */
[----:B------:R-:W-:Y:S02]  /*56a0*/  SEL R32, R35, 0x8, P2 ;  /* 0x0000000823207807 */ /* 0x000fe40001000000 */
[----:B------:R-:W-:-:S05]  /*56b0*/  IADD3 R35, R3, UR5, R2 ;  /* 0x0000000503237c10 */ /* 0x000fca000fffe002 */
[----:B------:R-:W-:Y:S04]  /*56c0*/  STS [R35], R15 ;  /* 0x0000000f23007388 */ /* 0x000fe80000000800 */
[----:B------:R-:W-:Y:S04]  /*56d0*/  STS [R35+0x4], R14 ;  /* 0x0000040e23007388 */ /* 0x000fe80000000800 */
[----:B------:R-:W-:Y:S04]  /*56e0*/  STS [R35+0x8], R23 ;  /* 0x0000081723007388 */ /* 0x000fe80000000800 */
[----:B------:R-:W-:Y:S04]  /*56f0*/  STS [R35+0xc], R37 ;  /* 0x00000c2523007388 */ /* 0x000fe80000000800 */
[----:B------:R1:W-:Y:S04]  /*5700*/  STS [R35+0x10], R20 ;  /* 0x0000101423007388 */ /* 0x0003e80000000800 */
[----:B------:R-:W-:Y:S04]  /*5710*/  STS [R35+0x14], R22 ;  /* 0x0000141623007388 */ /* 0x000fe80000000800 */
[----:B------:R-:W-:Y:S04]  /*5720*/  STS [R35+0x18], R24 ;  /* 0x0000181823007388 */ /* 0x000fe80000000800 */
[----:B------:R-:W-:Y:S04]  /*5730*/  STS [R35+0x1c], R26 ;  /* 0x00001c1a23007388 */ /* 0x000fe80000000800 */
[----:B------:R-:W-:Y:S04]  /*5740*/  STS [R35+0x20], R21 ;  /* 0x0000201523007388 */ /* 0x000fe80000000800 */
[----:B------:R-:W-:Y:S04]  /*5750*/  STS [R35+0x24], R16 ;  /* 0x0000241023007388 */ /* 0x000fe80000000800 */
[----:B------:R-:W-:Y:S04]  /*5760*/  STS [R35+0x28], R17 ;  /* 0x0000281123007388 */ /* 0x000fe80000000800 */
[----:B------:R2:W-:Y:S04]  /*5770*/  STS [R35+0x2c], R12 ;  /* 0x00002c0c23007388 */ /* 0x0005e80000000800 */
[----:B------:R3:W-:Y:S04]  /*5780*/  STS [R35+0x30], R8 ;  /* 0x0000300823007388 */ /* 0x0007e80000000800 */
[----:B------:R4:W-:Y:S04]  /*5790*/  STS [R35+0x34], R9 ;  /* 0x0000340923007388 */ /* 0x0009e80000000800 */
[----:B------:R-:W-:Y:S04]  /*57a0*/  STS [R35+0x38], R10 ;  /* 0x0000380a23007388 */ /* 0x000fe80000000800 */
[----:B------:R5:W-:Y:S01]  /*57b0*/  STS [R35+0x3c], R11 ;  /* 0x00003c0b23007388 */ /* 0x000be20000000800 */
[----:B------:R-:W-:-:S02]  /*57c0*/  SHF.R.U32.HI R2, RZ, 0x4, R4 ;  /* 0x00000004ff027819 */ /* 0x000fc40000011604 */
[----:B-1----:R-:W-:Y:S02]  /*57d0*/  LOP3.LUT R20, R4, 0xff, RZ, 0xc0, !PT ;  /* 0x000000ff04147812 */ /* 0x002fe400078ec0ff */
[----:B------:R-:W-:Y:S02]  /*57e0*/  LOP3.LUT R2, R2, 0xc, RZ, 0xc0, !PT ;  /* 0x0000000c02027812 */ /* 0x000fe400078ec0ff */
[----:B------:R-:W-:-:S03]  /*57f0*/  LOP3.LUT R15, R20, 0x100, RZ, 0xfc, !PT ;  /* 0x00000100140f7812 */ /* 0x000fc600078efcff */
[----:B------:R-:W-:Y:S01]  /*5800*/  VIADD R3, R2, UR5 ;  /* 0x0000000502037c36 */ /* 0x000fe20008000000 */
[----:B------:R-:W-:Y:S02]  /*5810*/  SHF.R.U32.HI R2, RZ, 0x6, R4 ;  /* 0x00000006ff027819 */ /* 0x000fe40000011604 */
[----:B------:R-:W-:Y:S01]  /*5820*/  SHF.R.U32.HI R15, RZ, 0x4, R15 ;  /* 0x00000004ff0f7819 */ /* 0x000fe2000001160f */
[----:B------:R-:W-:Y:S01]  /*5830*/  IMAD R14, R20, 0x4, R3 ;  /* 0x00000004140e7824 */ /* 0x000fe200078e0203 */
[----:B------:R-:W-:Y:S01]  /*5840*/  BAR.SYNC.DEFER_BLOCKING 0x0 ;  /* 0x0000000000007b1d */ /* 0x000fe20000010000 */
[----:B------:R-:W-:Y:S02]  /*5850*/  SGXT.U32 R2, R2, 0x2 ;  /* 0x000000020202781a */ /* 0x000fe40000000000 */
[----:B------:R-:W-:Y:S02]  /*5860*/  LOP3.LUT R15, R15, 0x1c, RZ, 0xc0, !PT ;  /* 0x0000001c0f0f7812 */ /* 0x000fe400078ec0ff */
[----:B--2---:R-:W-:-:S02]  /*5870*/  LOP3.LUT R12, R2, UR4, RZ, 0xfc, !PT ;  /* 0x00000004020c7c12 */ /* 0x004fc4000f8efcff */
[----:B------:R-:W-:Y:S01]  /*5880*/  ISETP.NE.AND P1, PT, R128, RZ, PT ;  /* 0x000000ff8000720c */ /* 0x000fe20003f25270 */
[----:B------:R-:W-:Y:S01]  /*5890*/  VIADD R15, R15, UR5 ;  /* 0x000000050f0f7c36 */ /* 0x000fe20008000000 */
[----:B------:R-:W1:Y:S01]  /*58a0*/  LDC.64 R2, c[0x0][0x218] ;  /* 0x00008600ff027b82 */ /* 0x000e620000000a00 */
[----:B---3--:R-:W-:Y:S01]  /*58b0*/  IMAD.HI R8, R12, 0x71625345, RZ ;  /* 0x716253450c087827 */ /* 0x008fe200078e02ff */
[----:B------:R-:W-:-:S03]  /*58c0*/  SEL R38, R34, 0x7, P1 ;  /* 0x0000000722267807 */ /* 0x000fc60000800000 */
[----:B------:R-:W-:Y:S01]  /*58d0*/  IMAD R15, R20, 0x4, R15 ;  /* 0x00000004140f7824 */ /* 0x000fe200078e020f */
[----:B------:R2:W3:Y:S01]  /*58e0*/  LDS R17, [R14] ;  /* 0x000000000e117984 */ /* 0x0004e20000000800 */
[----:B------:R-:W-:Y:S02]  /*58f0*/  ISETP.NE.AND P1, PT, R150, RZ, PT ;  /* 0x000000ff9600720c */ /* 0x000fe40003f25270 */
[----:B------:R-:W-:Y:S01]  /*5900*/  LOP3.LUT R16, R7, 0x3f, R4, 0xf8, !PT ;  /* 0x0000003f07107812 */ /* 0x000fe200078ef804 */
[----:B------:R1:W1:Y:S01]  /*5910*/  LDS R21, [R15+0x400] ;  /* 0x000400000f157984 */ /* 0x0002620000000800 */
[----:B----4-:R-:W-:Y:S02]  /*5920*/  SHF.R.U32.HI R9, RZ, 0x1f, R8 ;  /* 0x0000001fff097819 */ /* 0x010fe40000011608 */
[----:B------:R-:W-:Y:S02]  /*5930*/  LOP3.LUT R4, R12, 0x4, RZ, 0xfc, !PT ;  /* 0x000000040c047812 */ /* 0x000fe400078efcff */
[----:B------:R-:W-:-:S02]  /*5940*/  ISETP.NE.AND P4, PT, R161, RZ, PT ;  /* 0x000000ffa100720c */ /* 0x000fc40003f85270 */
[----:B------:R-:W-:Y:S02]  /*5950*/  SEL R34, R44, 0x7, P1 ;  /* 0x000000072c227807 */ /* 0x000fe40000800000 */
[----:B------:R-:W-:Y:S01]  /*5960*/  ISETP.NE.AND P1, PT, R158, RZ, PT ;  /* 0x000000ff9e00720c */ /* 0x000fe20003f25270 */
[----:B------:R-:W-:Y:S01]  /*5970*/  IMAD.HI R7, R4, 0x71625345, RZ ;  /* 0x7162534504077827 */ /* 0x000fe200078e02ff */
[----:B------:R-:W-:Y:S02]  /*5980*/  LEA.HI.SX32 R9, R8, R9, 0x19 ;  /* 0x0000000908097211 */ /* 0x000fe400078fcaff */
[----:B------:R-:W-:Y:S02]  /*5990*/  SEL R28, R29, 0x8, P4 ;  /* 0x000000081d1c7807 */ /* 0x000fe40002000000 */
[----:B------:R-:W-:Y:S01]  /*59a0*/  SEL R29, R36, 0x8, P1 ;  /* 0x00000008241d7807 */ /* 0x000fe20000800000 */
[----:B-----5:R-:W-:Y:S01]  /*59b0*/  IMAD R11, R9, -0x121, R12 ;  /* 0xfffffedf090b7824 */ /* 0x020fe200078e020c */
[----:B------:R-:W-:-:S02]  /*59c0*/  ISETP.NE.AND P1, PT, R155, RZ, PT ;  /* 0x000000ff9b00720c */ /* 0x000fc40003f25270 */
[C---:B------:R-:W-:Y:S02]  /*59d0*/  ISETP.GE.AND P0, PT, R16.reuse, 0x100, PT ;  /* 0x000001001000780c */ /* 0x040fe40003f06270 */
[----:B------:R-:W-:Y:S01]  /*59e0*/  SHF.R.U32.HI R8, RZ, 0x1f, R7 ;  /* 0x0000001fff087819 */ /* 0x000fe20000011607 */
[----:B------:R-:W-:Y:S01]  /*59f0*/  IMAD R10, R16, 0x121, R11 ;  /* 0x00000121100a7824 */ /* 0x000fe200078e020b */
[----:B------:R-:W-:Y:S02]  /*5a00*/  SEL R38, R38, 0x8, P1 ;  /* 0x0000000826267807 */ /* 0x000fe40000800000 */
[C---:B------:R-:W-:Y:S02]  /*5a10*/  ISETP.LT.AND P1, PT, R12.reuse, 0x484, !P0 ;  /* 0x000004840c00780c */ /* 0x040fe40004721270 */
[----:B------:R-:W-:Y:S02]  /*5a20*/  LEA.HI.SX32 R11, R7, R8, 0x19 ;  /* 0x00000008070b7211 */ /* 0x000fe400078fcaff */
[----:B------:R-:W-:Y:S01]  /*5a30*/  LOP3.LUT R7, R12, 0x8, RZ, 0xfc, !PT ;  /* 0x000000080c077812 */ /* 0x000fe200078efcff */
[----:B------:R-:W-:-:S02]  /*5a40*/  IMAD R9, R9, 0x1b180, R10 ;  /* 0x0001b18009097824 */ /* 0x000fc400078e020a */
[----:B------:R-:W-:Y:S01]  /*5a50*/  IMAD R50, R0, 0x100, R5 ;  /* 0x0000010000327824 */ /* 0x000fe200078e0205 */
[C---:B------:R-:W-:Y:S01]  /*5a60*/  LOP3.LUT R0, R20.reuse, 0x200, RZ, 0xfc, !PT ;  /* 0x0000020014007812 */ /* 0x040fe200078efcff */
[----:B--2---:R-:W-:Y:S02]  /*5a70*/  IMAD R14, R11, -0x121, R4 ;  /* 0xfffffedf0b0e7824 */ /* 0x004fe400078e0204 */
[----:B------:R-:W-:Y:S01]  /*5a80*/  IMAD.HI R10, R7, 0x71625345, RZ ;  /* 0x71625345070a7827 */ /* 0x000fe200078e02ff */
[----:B------:R-:W-:-:S03]  /*5a90*/  LOP3.LUT R5, R20, 0x400, RZ, 0xfc, !PT ;  /* 0x0000040014057812 */ /* 0x000fc600078efcff */
[----:B-1----:R-:W-:Y:S01]  /*5aa0*/  IMAD.WIDE R8, R9, 0x4, R2 ;  /* 0x0000000409087825 */ /* 0x002fe200078e0202 */
[----:B------:R-:W-:-:S03]  /*5ab0*/  SHF.R.U32.HI R0, RZ, 0x4, R0 ;  /* 0x00000004ff007819 */ /* 0x000fc60000011600 */
[----:B0-----:R-:W-:Y:S01]  /*5ac0*/  IMAD R15, R11, 0x1b180, R14 ;  /* 0x0001b1800b0f7824 */ /* 0x001fe200078e020e */
[----:B------:R-:W-:Y:S01]  /*5ad0*/  SHF.R.U32.HI R11, RZ, 0x1f, R10 ;  /* 0x0000001fff0b7819 */ /* 0x000fe2000001160a */
[----:B---3--:R0:W-:Y:S01]  /*5ae0*/  @P1 STG.E desc[UR8][R8.64], R17 ;  /* 0x0000001108001986 */ /* 0x0081e2000c101908 */
[----:B------:R-:W-:Y:S01]  /*5af0*/  ISETP.LT.AND P1, PT, R4, 0x484, !P0 ;  /* 0x000004840400780c */ /* 0x000fe20004721270 */
[----:B------:R-:W-:Y:S01]  /*5b00*/  IMAD R15, R16, 0x121, R15 ;  /* 0x00000121100f7824 */ /* 0x000fe200078e020f */
[----:B------:R-:W-:Y:S02]  /*5b10*/  SHF.R.U32.HI R5, RZ, 0x4, R5 ;  /* 0x00000004ff057819 */ /* 0x000fe40000011605 */
[----:B------:R-:W-:Y:S02]  /*5b20*/  LOP3.LUT R0, R0, 0x2c, RZ, 0xc0, !PT ;  /* 0x0000002c00007812 */ /* 0x000fe400078ec0ff */
[----:B------:R-:W-:Y:S02]  /*5b30*/  LEA.HI.SX32 R4, R10, R11, 0x19 ;  /* 0x0000000b0a047211 */ /* 0x000fe400078fcaff */
[C---:B0-----:R-:W-:Y:S01]  /*5b40*/  LOP3.LUT R8, R20.reuse, 0x600, RZ, 0xfc, !PT ;  /* 0x0000060014087812 */ /* 0x041fe200078efcff */
[----:B------:R-:W-:Y:S01]  /*5b50*/  IMAD.WIDE R10, R15, 0x4, R2 ;  /* 0x000000040f0a7825 */ /* 0x000fe200078e0202 */
[----:B------:R-:W-:-:S02]  /*5b60*/  LOP3.LUT R17, R20, 0x800, RZ, 0xfc, !PT ;  /* 0x0000080014117812 */ /* 0x000fc400078efcff */
[----:B------:R-:W-:Y:S02]  /*5b70*/  SHF.R.U32.HI R9, RZ, 0x4, R8 ;  /* 0x00000004ff097819 */ /* 0x000fe40000011608 */
[----:B------:R-:W-:Y:S01]  /*5b80*/  LOP3.LUT R8, R5, 0x4c, RZ, 0xc0, !PT ;  /* 0x0000004c05087812 */ /* 0x000fe200078ec0ff */
[----:B------:R-:W-:Y:S02]  /*5b90*/  VIADD R5, R0, UR5 ;  /* 0x0000000500057c36 */ /* 0x000fe40008000000 */
[----:B------:R-:W-:Y:S01]  /*5ba0*/  IMAD R15, R4, -0x121, R7 ;  /* 0xfffffedf040f7824 */ /* 0x000fe200078e0207 */
[C---:B------:R-:W-:Y:S01]  /*5bb0*/  LOP3.LUT R22, R20.reuse, 0x900, RZ, 0xfc, !PT ;  /* 0x0000090014167812 */ /* 0x040fe200078efcff */
[----:B------:R-:W-:Y:S01]  /*5bc0*/  IMAD R5, R20, 0x4, R5 ;  /* 0x0000000414057824 */ /* 0x000fe200078e0205 */
[----:B------:R-:W-:Y:S01]  /*5bd0*/  SHF.R.U32.HI R17, RZ, 0x4, R17 ;  /* 0x00000004ff117819 */ /* 0x000fe20000011611 */
[----:B------:R-:W-:Y:S01]  /*5be0*/  IMAD R15, R4, 0x1b180, R15 ;  /* 0x0001b180040f7824 */ /* 0x000fe200078e020f */
[----:B------:R-:W-:Y:S01]  /*5bf0*/  LOP3.LUT R4, R20, 0x300, RZ, 0xfc, !PT ;  /* 0x0000030014047812 */ /* 0x000fe200078efcff */
[----:B------:R0:W-:Y:S01]  /*5c00*/  @P1 STG.E desc[UR8][R10.64], R21 ;  /* 0x000000150a001986 */ /* 0x0001e2000c101908 */
[----:B------:R-:W-:-:S02]  /*5c10*/  SHF.R.U32.HI R23, RZ, 0x4, R22 ;  /* 0x00000004ff177819 */ /* 0x000fc40000011616 */
[----:B------:R-:W-:Y:S02]  /*5c20*/  ISETP.LT.AND P1, PT, R7, 0x484, !P0 ;  /* 0x000004840700780c */ /* 0x000fe40004721270 */
[----:B------:R-:W-:Y:S02]  /*5c30*/  LOP3.LUT R22, R17, 0x8c, RZ, 0xc0, !PT ;  /* 0x0000008c11167812 */ /* 0x000fe400078ec0ff */
[C---:B------:R-:W-:Y:S01]  /*5c40*/  LOP3.LUT R7, R20.reuse, 0x500, RZ, 0xfc, !PT ;  /* 0x0000050014077812 */ /* 0x040fe200078efcff */
[----:B------:R1:W2:Y:S01]  /*5c50*/  LDS R17, [R5+0x800] ;  /* 0x0008000005117984 */ /* 0x0002a20000000800 */
[----:B------:R-:W-:Y:S02]  /*5c60*/  SHF.R.U32.HI R4, RZ, 0x4, R4 ;  /* 0x00000004ff047819 */ /* 0x000fe40000011604 */
[C---:B------:R-:W-:Y:S02]  /*5c70*/  LOP3.LUT R14, R20.reuse, 0x700, RZ, 0xfc, !PT ;  /* 0x00000700140e7812 */ /* 0x040fe400078efcff */
[----:B0-----:R-:W-:-:S02]  /*5c80*/  LOP3.LUT R10, R20, 0xa00, RZ, 0xfc, !PT ;  /* 0x00000a00140a7812 */ /* 0x001fc400078efcff */
[----:B------:R-:W-:Y:S02]  /*5c90*/  SHF.R.U32.HI R7, RZ, 0x4, R7 ;  /* 0x00000004ff077819 */ /* 0x000fe40000011607 */
[----:B------:R-:W-:Y:S02]  /*5ca0*/  LOP3.LUT R4, R4, 0x3c, RZ, 0xc0, !PT ;  /* 0x0000003c04047812 */ /* 0x000fe400078ec0ff */
[C---:B------:R-:W-:Y:S02]  /*5cb0*/  LOP3.LUT R24, R20.reuse, 0xc00, RZ, 0xfc, !PT ;  /* 0x00000c0014187812 */ /* 0x040fe400078efcff */
[----:B------:R-:W-:Y:S02]  /*5cc0*/  SHF.R.U32.HI R26, RZ, 0x4, R10 ;  /* 0x00000004ff1a7819 */ /* 0x000fe4000001160a */
[----:B------:R-:W-:Y:S02]  /*5cd0*/  LOP3.LUT R36, R20, 0xd00, RZ, 0xfc, !PT ;  /* 0x00000d0014247812 */ /* 0x000fe400078efcff */
[----:B------:R-:W-:-:S02]  /*5ce0*/  SHF.R.U32.HI R11, RZ, 0x4, R14 ;  /* 0x00000004ff0b7819 */ /* 0x000fc4000001160e */
[----:B------:R-:W-:Y:S02]  /*5cf0*/  LOP3.LUT R10, R7, 0x5c, RZ, 0xc0, !PT ;  /* 0x0000005c070a7812 */ /* 0x000fe400078ec0ff */
[----:B------:R-:W-:Y:S01]  /*5d00*/  LOP3.LUT R14, R9, 0x6c, RZ, 0xc0, !PT ;  /* 0x0000006c090e7812 */ /* 0x000fe200078ec0ff */
[----:B------:R-:W-:Y:S01]  /*5d10*/  VIADD R9, R4, UR5 ;  /* 0x0000000504097c36 */ /* 0x000fe20008000000 */
[C---:B------:R-:W-:Y:S02]  /*5d20*/  LOP3.LUT R21, R20.reuse, 0xb00, RZ, 0xfc, !PT ;  /* 0x00000b0014157812 */ /* 0x040fe400078efcff */
[----:B------:R-:W-:Y:S02]  /*5d30*/  LOP3.LUT R44, R20, 0xf00, RZ, 0xfc, !PT ;  /* 0x00000f00142c7812 */ /* 0x000fe400078efcff */
[----:B------:R-:W-:Y:S02]  /*5d40*/  SHF.R.U32.HI R37, RZ, 0x4, R24 ;  /* 0x00000004ff257819 */ /* 0x000fe40000011618 */
[----:B------:R-:W-:-:S02]  /*5d50*/  SHF.R.U32.HI R41, RZ, 0x4, R36 ;  /* 0x00000004ff297819 */ /* 0x000fc40000011624 */
[----:B------:R-:W-:Y:S01]  /*5d60*/  LOP3.LUT R24, R23, 0x9c, RZ, 0xc0, !PT ;  /* 0x0000009c17187812 */ /* 0x000fe200078ec0ff */
[----:B------:R-:W-:Y:S01]  /*5d70*/  VIADD R23, R10, UR5 ;  /* 0x000000050a177c36 */ /* 0x000fe20008000000 */
[C---:B------:R-:W-:Y:S01]  /*5d80*/  LOP3.LUT R40, R20.reuse, 0xe00, RZ, 0xfc, !PT ;  /* 0x00000e0014287812 */ /* 0x040fe200078efcff */
[----:B------:R-:W-:Y:S01]  /*5d90*/  IMAD R9, R20, 0x4, R9 ;  /* 0x0000000414097824 */ /* 0x000fe200078e0209 */
[----:B------:R-:W-:Y:S02]  /*5da0*/  SHF.R.U32.HI R35, RZ, 0x4, R21 ;  /* 0x00000004ff237819 */ /* 0x000fe40000011615 */
[----:B------:R-:W-:Y:S02]  /*5db0*/  SHF.R.U32.HI R47, RZ, 0x4, R44 ;  /* 0x00000004ff2f7819 */ /* 0x000fe4000001162c */
[----:B------:R-:W-:Y:S01]  /*5dc0*/  LOP3.LUT R21, R11, 0x7c, RZ, 0xc0, !PT ;  /* 0x0000007c0b157812 */ /* 0x000fe200078ec0ff */
[----:B------:R-:W-:Y:S01]  /*5dd0*/  VIADD R11, R8, UR5 ;  /* 0x00000005080b7c36 */ /* 0x000fe20008000000 */
[----:B------:R-:W-:Y:S01]  /*5de0*/  LOP3.LUT R44, R41, 0xdc, RZ, 0xc0, !PT ;  /* 0x000000dc292c7812 */ /* 0x000fe200078ec0ff */
[----:B------:R-:W-:Y:S01]  /*5df0*/  VIADD R41, R22, UR5 ;  /* 0x0000000516297c36 */ /* 0x000fe20008000000 */
[----:B------:R-:W-:Y:S01]  /*5e00*/  SHF.R.U32.HI R45, RZ, 0x4, R40 ;  /* 0x00000004ff2d7819 */ /* 0x000fe20000011628 */
[----:B------:R-:W-:Y:S01]  /*5e10*/  IMAD R22, R20, 0x4, R23 ;  /* 0x0000000414167824 */ /* 0x000fe200078e0217 */
[----:B------:R-:W-:Y:S01]  /*5e20*/  LOP3.LUT R36, R35, 0xbc, RZ, 0xc0, !PT ;  /* 0x000000bc23247812 */ /* 0x000fe200078ec0ff */
[----:B------:R0:W3:Y:S01]  /*5e30*/  LDS R23, [R9+0xc00] ;  /* 0x000c000009177984 */ /* 0x0000e20000000800 */
[----:B------:R-:W-:Y:S01]  /*5e40*/  LOP3.LUT R40, R37, 0xcc, RZ, 0xc0, !PT ;  /* 0x000000cc25287812 */ /* 0x000fe200078ec0ff */
[----:B------:R-:W-:Y:S01]  /*5e50*/  VIADD R35, R14, UR5 ;  /* 0x000000050e237c36 */ /* 0x000fe20008000000 */
[----:B------:R-:W-:Y:S01]  /*5e60*/  LOP3.LUT R26, R26, 0xac, RZ, 0xc0, !PT ;  /* 0x000000ac1a1a7812 */ /* 0x000fe200078ec0ff */
[----:B------:R-:W-:-:S02]  /*5e70*/  VIADD R37, R21, UR5 ;  /* 0x0000000515257c36 */ /* 0x000fc40008000000 */
[----:B------:R-:W-:Y:S01]  /*5e80*/  IMAD R21, R20, 0x4, R11 ;  /* 0x0000000414157824 */ /* 0x000fe200078e020b */
[----:B------:R-:W-:Y:S01]  /*5e90*/  LOP3.LUT R46, R45, 0xec, RZ, 0xc0, !PT ;  /* 0x000000ec2d2e7812 */ /* 0x000fe200078ec0ff */
[----:B------:R-:W-:Y:S01]  /*5ea0*/  VIADD R45, R24, UR5 ;  /* 0x00000005182d7c36 */ /* 0x000fe20008000000 */
[C---:B------:R-:W-:Y:S02]  /*5eb0*/  LOP3.LUT R0, R12.reuse, 0xc, RZ, 0xfc, !PT ;  /* 0x0000000c0c007812 */ /* 0x040fe400078efcff */
[----:B------:R-:W-:Y:S01]  /*5ec0*/  LOP3.LUT R7, R12, 0x10, RZ, 0xfc, !PT ;  /* 0x000000100c077812 */ /* 0x000fe200078efcff */
[----:B------:R-:W-:Y:S02]  /*5ed0*/  IMAD R24, R20, 0x4, R35 ;  /* 0x0000000414187824 */ /* 0x000fe400078e0223 */
[----:B-1----:R-:W-:Y:S01]  /*5ee0*/  VIADD R5, R26, UR5 ;  /* 0x000000051a057c36 */ /* 0x002fe20008000000 */
[----:B------:R1:W4:Y:S01]  /*5ef0*/  LDS R35, [R21+0x1000] ;  /* 0x0010000015237984 */ /* 0x0003220000000800 */
[----:B------:R-:W-:-:S04]  /*5f00*/  IMAD.HI R8, R0, 0x71625345, RZ ;  /* 0x7162534500087827 */ /* 0x000fc800078e02ff */
[----:B------:R-:W-:-:S04]  /*5f10*/  IMAD.HI R10, R7, 0x71625345, RZ ;  /* 0x71625345070a7827 */ /* 0x000fc800078e02ff */
[----:B------:R-:W-:Y:S02]  /*5f20*/  VIADD R51, R44, UR5 ;  /* 0x000000052c337c36 */ /* 0x000fe40008000000 */
[----:B------:R-:W-:Y:S02]  /*5f30*/  IMAD R44, R20, 0x4, R5 ;  /* 0x00000004142c7824 */ /* 0x000fe400078e0205 */
[----:B------:R-:W-:Y:S01]  /*5f40*/  IMAD R5, R16, 0x121, R15 ;  /* 0x0000012110057824 */ /* 0x000fe200078e020f */
[----:B0-----:R-:W-:Y:S01]  /*5f50*/  SHF.R.U32.HI R9, RZ, 0x1f, R8 ;  /* 0x0000001fff097819 */ /* 0x001fe20000011608 */
[----:B------:R-:W-:Y:S01]  /*5f60*/  IMAD R26, R20, 0x4, R37 ;  /* 0x00000004141a7824 */ /* 0x000fe200078e0225 */
[----:B------:R-:W-:Y:S01]  /*5f70*/  SHF.R.U32.HI R11, RZ, 0x1f, R10 ;  /* 0x0000001fff0b7819 */ /* 0x000fe2000001160a */
[----:B------:R-:W0:Y:S01]  /*5f80*/  LDS R37, [R22+0x1400] ;  /* 0x0014000016257984 */ /* 0x000e220000000800 */
[----:B------:R-:W-:Y:S01]  /*5f90*/  IMAD.WIDE R4, R5, 0x4, R2 ;  /* 0x0000000405047825 */ /* 0x000fe200078e0202 */
[----:B------:R-:W-:-:S02]  /*5fa0*/  ISETP.NE.AND P2, PT, R157, RZ, PT ;  /* 0x000000ff9d00720c */ /* 0x000fc40003f45270 */
[----:B------:R-:W-:Y:S02]  /*5fb0*/  LEA.HI.SX32 R9, R8, R9, 0x19 ;  /* 0x0000000908097211 */ /* 0x000fe400078fcaff */
[----:B------:R-:W-:Y:S02]  /*5fc0*/  LEA.HI.SX32 R14, R10, R11, 0x19 ;  /* 0x0000000b0a0e7211 */ /* 0x000fe400078fcaff */
[----:B------:R-:W-:Y:S01]  /*5fd0*/  LOP3.LUT R8, R12, 0x14, RZ, 0xfc, !PT ;  /* 0x000000140c087812 */ /* 0x000fe200078efcff */
[----:B--2---:R2:W-:Y:S01]  /*5fe0*/  @P1 STG.E desc[UR8][R4.64], R17 ;  /* 0x0000001104001986 */ /* 0x0045e2000c101908 */
[----:B------:R-:W-:Y:S01]  /*5ff0*/  SEL R39, R39, 0x8, P2 ;  /* 0x0000000827277807 */ /* 0x000fe20001000000 */
[----:B------:R-:W-:Y:S01]  /*6000*/  IMAD R11, R14, -0x121, R7 ;  /* 0xfffffedf0e0b7824 */ /* 0x000fe200078e0207 */
[----:B------:R-:W-:Y:S01]  /*6010*/  ISETP.LT.AND P1, PT, R0, 0x484, !P0 ;  /* 0x000004840000780c */ /* 0x000fe20004721270 */
[----:B------:R-:W-:Y:S01]  /*6020*/  IMAD R0, R9, -0x121, R0 ;  /* 0xfffffedf09007824 */ /* 0x000fe200078e0200 */
[----:B------:R-:W-:Y:S01]  /*6030*/  LOP3.LUT R48, R47, 0xfc, RZ, 0xc0, !PT ;  /* 0x000000fc2f307812 */ /* 0x000fe200078ec0ff */
[----:B------:R-:W-:Y:S01]  /*6040*/  VIADD R47, R36, UR5 ;  /* 0x00000005242f7c36 */ /* 0x000fe20008000000 */
[----:B------:R-:W-:-:S02]  /*6050*/  LOP3.LUT R10, R12, 0x18, RZ, 0xfc, !PT ;  /* 0x000000180c0a7812 */ /* 0x000fc400078efcff */
[----:B------:R-:W-:Y:S01]  /*6060*/  ISETP.LT.AND P2, PT, R7, 0x484, !P0 ;  /* 0x000004840700780c */ /* 0x000fe20004741270 */
[----:B------:R-:W-:Y:S01]  /*6070*/  IMAD.HI R7, R8, 0x71625345, RZ ;  /* 0x7162534508077827 */ /* 0x000fe200078e02ff */
[----:B------:R-:W-:-:S03]  /*6080*/  ISETP.NE.AND P3, PT, R55, RZ, PT ;  /* 0x000000ff3700720c */ /* 0x000fc60003f65270 */
[----:B------:R-:W-:Y:S02]  /*6090*/  IMAD R36, R20, 0x4, R41 ;  /* 0x0000000414247824 */ /* 0x000fe400078e0229 */
[----:B------:R-:W5:Y:S01]  /*60a0*/  LDS R41, [R24+0x1800] ;  /* 0x0018000018297984 */ /* 0x000f620000000800 */
[----:B------:R-:W-:Y:S02]  /*60b0*/  IMAD R15, R9, 0x1b180, R0 ;  /* 0x0001b180090f7824 */ /* 0x000fe400078e0200 */
[----:B------:R-:W-:Y:S02]  /*60c0*/  VIADD R49, R40, UR5 ;  /* 0x0000000528317c36 */ /* 0x000fe40008000000 */
[----:B------:R-:W-:Y:S02]  /*60d0*/  VIADD R53, R46, UR5 ;  /* 0x000000052e357c36 */ /* 0x000fe40008000000 */
[----:B------:R-:W-:Y:S02]  /*60e0*/  VIADD R55, R48, UR5 ;  /* 0x0000000530377c36 */ /* 0x000fe40008000000 */
[----:B------:R-:W-:-:S04]  /*60f0*/  IMAD.HI R9, R10, 0x71625345, RZ ;  /* 0x716253450a097827 */ /* 0x000fc800078e02ff */
[----:B-1----:R-:W-:Y:S01]  /*6100*/  IMAD R21, R14, 0x1b180, R11 ;  /* 0x0001b1800e157824 */ /* 0x002fe200078e020b */
[----:B------:R-:W-:Y:S01]  /*6110*/  SHF.R.U32.HI R14, RZ, 0x1f, R7 ;  /* 0x0000001fff0e7819 */ /* 0x000fe20000011607 */
[----:B--2---:R-:W-:Y:S02]  /*6120*/  IMAD R5, R16, 0x121, R15 ;  /* 0x0000012110057824 */ /* 0x004fe400078e020f */
[C---:B------:R-:W-:Y:S01]  /*6130*/  IMAD R51, R20.reuse, 0x4, R51 ;  /* 0x0000000414337824 */ /* 0x040fe200078e0233 */
[----:B------:R-:W-:Y:S01]  /*6140*/  LEA.HI.SX32 R11, R7, R14, 0x19 ;  /* 0x0000000e070b7211 */ /* 0x000fe200078fcaff */
[----:B------:R-:W-:Y:S01]  /*6150*/  IMAD R40, R20, 0x4, R45 ;  /* 0x0000000414287824 */ /* 0x000fe200078e022d */
[----:B------:R-:W-:Y:S01]  /*6160*/  LOP3.LUT R0, R12, 0x1c, RZ, 0xfc, !PT ;  /* 0x0000001c0c007812 */ /* 0x000fe200078efcff */
[C---:B------:R-:W-:Y:S01]  /*6170*/  IMAD R46, R20.reuse, 0x4, R47 ;  /* 0x00000004142e7824 */ /* 0x040fe200078e022f */
[----:B------:R-:W1:Y:S01]  /*6180*/  LDS R45, [R26+0x1c00] ;  /* 0x001c00001a2d7984 */ /* 0x000e620000000800 */
[C---:B------:R-:W-:Y:S01]  /*6190*/  IMAD R49, R20.reuse, 0x4, R49 ;  /* 0x0000000414317824 */ /* 0x040fe200078e0231 */
[----:B------:R-:W-:Y:S01]  /*61a0*/  ISETP.NE.AND P5, PT, R61, RZ, PT ;  /* 0x000000ff3d00720c */ /* 0x000fe20003fa5270 */
[C---:B------:R-:W-:Y:S01]  /*61b0*/  IMAD R53, R20.reuse, 0x4, R53 ;  /* 0x0000000414357824 */ /* 0x040fe200078e0235 */
[----:B------:R-:W-:Y:S01]  /*61c0*/  SEL R43, R43, 0x8, P3 ;  /* 0x000000082b2b7807 */ /* 0x000fe20001800000 */
[----:B------:R-:W-:Y:S01]  /*61d0*/  IMAD R55, R20, 0x4, R55 ;  /* 0x0000000414377824 */ /* 0x000fe200078e0237 */
[----:B------:R-:W-:Y:S01]  /*61e0*/  SHF.R.U32.HI R20, RZ, 0x1f, R9 ;  /* 0x0000001fff147819 */ /* 0x000fe20000011609 */
[----:B------:R-:W-:Y:S01]  /*61f0*/  IMAD.WIDE R4, R5, 0x4, R2 ;  /* 0x0000000405047825 */ /* 0x000fe200078e0202 */
[----:B------:R-:W-:Y:S01]  /*6200*/  LOP3.LUT R7, R12, 0x20, RZ, 0xfc, !PT ;  /* 0x000000200c077812 */ /* 0x000fe200078efcff */
[----:B------:R-:W2:Y:S01]  /*6210*/  LDS R47, [R36+0x2000] ;  /* 0x00200000242f7984 */ /* 0x000ea20000000800 */
[----:B------:R-:W-:Y:S01]  /*6220*/  LEA.HI.SX32 R15, R9, R20, 0x19 ;  /* 0x00000014090f7211 */ /* 0x000fe200078fcaff */
[----:B------:R-:W-:Y:S01]  /*6230*/  IMAD R9, R16, 0x121, R21 ;  /* 0x0000012110097824 */ /* 0x000fe200078e0215 */
[----:B------:R-:W-:Y:S01]  /*6240*/  ISETP.NE.AND P4, PT, R56, RZ, PT ;  /* 0x000000ff3800720c */ /* 0x000fe20003f85270 */
[----:B------:R-:W-:Y:S01]  /*6250*/  IMAD R20, R11, -0x121, R8 ;  /* 0xfffffedf0b147824 */ /* 0x000fe200078e0208 */
[----:B---3--:R3:W-:Y:S01]  /*6260*/  @P1 STG.E desc[UR8][R4.64], R23 ;  /* 0x0000001704001986 */ /* 0x0087e2000c101908 */
[----:B------:R-:W-:Y:S01]  /*6270*/  ISETP.LT.AND P1, PT, R8, 0x484, !P0 ;  /* 0x000004840800780c */ /* 0x000fe20004721270 */
[----:B------:R-:W-:Y:S01]  /*6280*/  IMAD.HI R17, R0, 0x71625345, RZ ;  /* 0x7162534500117827 */ /* 0x000fe200078e02ff */
[----:B------:R-:W-:Y:S01]  /*6290*/  ISETP.NE.AND P6, PT, R62, RZ, PT ;  /* 0x000000ff3e00720c */ /* 0x000fe20003fc5270 */
[----:B------:R-:W-:Y:S01]  /*62a0*/  LDS R49, [R49+0x3000] ;  /* 0x0030000031317984 */ /* 0x000fe20000000800 */
[----:B------:R-:W-:Y:S01]  /*62b0*/  ULDC.64 UR4, c[0x0][0x220] ;  /* 0x0000880000047ab9 */ /* 0x000fe20000000a00 */
[----:B------:R-:W-:-:S02]  /*62c0*/  IMAD.WIDE R8, R9, 0x4, R2 ;  /* 0x0000000409087825 */ /* 0x000fc400078e0202 */
[----:B------:R-:W-:Y:S02]  /*62d0*/  LDS R51, [R51+0x3400] ;  /* 0x0034000033337984 */ /* 0x000fe40000000800 */
[----:B------:R-:W-:Y:S01]  /*62e0*/  IMAD R21, R11, 0x1b180, R20 ;  /* 0x0001b1800b157824 */ /* 0x000fe200078e0214 */
[----:B------:R-:W-:Y:S01]  /*62f0*/  SHF.R.U32.HI R14, RZ, 0x1f, R17 ;  /* 0x0000001fff0e7819 */ /* 0x000fe20000011611 */
[----:B----4-:R4:W-:Y:S02]  /*6300*/  @P2 STG.E desc[UR8][R8.64], R35 ;  /* 0x0000002308002986 */ /* 0x0109e4000c101908 */
[----:B---3--:R-:W-:Y:S01]  /*6310*/  IMAD R5, R16, 0x121, R21 ;  /* 0x0000012110057824 */ /* 0x008fe200078e0215 */
[----:B------:R-:W-:Y:S01]  /*6320*/  ISETP.LT.AND P2, PT, R10, 0x484, !P0 ;  /* 0x000004840a00780c */ /* 0x000fe20004741270 */
[----:B------:R-:W-:Y:S01]  /*6330*/  IMAD R10, R15, -0x121, R10 ;  /* 0xfffffedf0f0a7824 */ /* 0x000fe200078e020a */
[----:B------:R-:W-:Y:S01]  /*6340*/  LEA.HI.SX32 R17, R17, R14, 0x19 ;  /* 0x0000000e11117211 */ /* 0x000fe200078fcaff */
[----:B------:R-:W-:Y:S01]  /*6350*/  IMAD.WIDE R4, R5, 0x4, R2 ;  /* 0x0000000405047825 */ /* 0x000fe200078e0202 */
[----:B------:R-:W-:Y:S01]  /*6360*/  LOP3.LUT R14, R12, 0x28, RZ, 0xfc, !PT ;  /* 0x000000280c0e7812 */ /* 0x000fe200078efcff */
[----:B------:R-:W-:Y:S02]  /*6370*/  LDS R53, [R53+0x3800] ;  /* 0x0038000035357984 */ /* 0x000fe40000000800 */
[----:B------:R-:W-:-:S02]  /*6380*/  IMAD R15, R15, 0x1b180, R10 ;  /* 0x0001b1800f0f7824 */ /* 0x000fc400078e020a */
[----:B------:R-:W-:Y:S01]  /*6390*/  IMAD.HI R20, R7, 0x71625345, RZ ;  /* 0x7162534507147827 */ /* 0x000fe200078e02ff */
[----:B0-----:R0:W-:Y:S03]  /*63a0*/  @P1 STG.E desc[UR8][R4.64], R37 ;  /* 0x0000002504001986 */ /* 0x0011e6000c101908 */
[C---:B------:R-:W-:Y:S01]  /*63b0*/  IMAD R24, R17.reuse, -0x121, R0 ;  /* 0xfffffedf11187824 */ /* 0x040fe200078e0200 */
[----:B------:R-:W3:Y:S01]  /*63c0*/  LDS R37, [R40+0x2400] ;  /* 0x0024000028257984 */ /* 0x000ee20000000800 */
[----:B----4-:R-:W-:Y:S01]  /*63d0*/  IMAD R9, R16, 0x121, R15 ;  /* 0x0000012110097824 */ /* 0x010fe200078e020f */
[----:B------:R-:W-:Y:S01]  /*63e0*/  SHF.R.U32.HI R21, RZ, 0x1f, R20 ;  /* 0x0000001fff157819 */ /* 0x000fe20000011614 */
[----:B------:R-:W-:Y:S01]  /*63f0*/  IMAD.HI R10, R14, 0x71625345, RZ ;  /* 0x716253450e0a7827 */ /* 0x000fe200078e02ff */
[----:B------:R-:W-:Y:S01]  /*6400*/  LOP3.LUT R11, R12, 0x24, RZ, 0xfc, !PT ;  /* 0x000000240c0b7812 */ /* 0x000fe200078efcff */
[----:B------:R-:W-:Y:S01]  /*6410*/  LDS R55, [R55+0x3c00] ;  /* 0x003c000037377984 */ /* 0x000fe20000000800 */
[----:B------:R-:W-:Y:S01]  /*6420*/  ISETP.LT.AND P1, PT, R0, 0x484, !P0 ;  /* 0x000004840000780c */ /* 0x000fe20004721270 */
[----:B------:R-:W-:-:S02]  /*6430*/  IMAD R35, R17, 0x1b180, R24 ;  /* 0x0001b18011237824 */ /* 0x000fc400078e0218 */
[----:B------:R-:W-:Y:S01]  /*6440*/  IMAD.WIDE R8, R9, 0x4, R2 ;  /* 0x0000000409087825 */ /* 0x000fe200078e0202 */
[----:B------:R-:W-:Y:S02]  /*6450*/  LEA.HI.SX32 R20, R20, R21, 0x19 ;  /* 0x0000001514147211 */ /* 0x000fe400078fcaff */
[----:B------:R-:W-:Y:S01]  /*6460*/  SHF.R.U32.HI R15, RZ, 0x1f, R10 ;  /* 0x0000001fff0f7819 */ /* 0x000fe2000001160a */
[----:B0-----:R-:W-:Y:S01]  /*6470*/  IMAD R5, R16, 0x121, R35 ;  /* 0x0000012110057824 */ /* 0x001fe200078e0223 */
[----:B-----5:R0:W-:Y:S01]  /*6480*/  @P2 STG.E desc[UR8][R8.64], R41 ;  /* 0x0000002908002986 */ /* 0x0201e2000c101908 */
[----:B------:R-:W-:Y:S01]  /*6490*/  IMAD.HI R22, R11, 0x71625345, RZ ;  /* 0x716253450b167827 */ /* 0x000fe200078e02ff */
[----:B------:R-:W-:Y:S02]  /*64a0*/  LEA.HI.SX32 R21, R10, R15, 0x19 ;  /* 0x0000000f0a157211 */ /* 0x000fe400078fcaff */
[----:B------:R-:W-:Y:S01]  /*64b0*/  ISETP.LT.AND P2, PT, R7, 0x484, !P0 ;  /* 0x000004840700780c */ /* 0x000fe20004741270 */
[----:B------:R-:W-:Y:S01]  /*64c0*/  IMAD R7, R20, -0x121, R7 ;  /* 0xfffffedf14077824 */ /* 0x000fe200078e0207 */
[----:B------:R-:W-:Y:S01]  /*64d0*/  LOP3.LUT R15, R12, 0x34, RZ, 0xfc, !PT ;  /* 0x000000340c0f7812 */ /* 0x000fe200078efcff */
[----:B------:R-:W-:Y:S01]  /*64e0*/  IMAD.WIDE R4, R5, 0x4, R2 ;  /* 0x0000000405047825 */ /* 0x000fe200078e0202 */
[----:B------:R-:W-:Y:S01]  /*64f0*/  SHF.R.U32.HI R23, RZ, 0x1f, R22 ;  /* 0x0000001fff177819 */ /* 0x000fe20000011616 */
[----:B------:R-:W4:Y:S02]  /*6500*/  LDS R41, [R44+0x2800] ;  /* 0x002800002c297984 */ /* 0x000f240000000800 */
[----:B------:R-:W-:Y:S01]  /*6510*/  IMAD R7, R20, 0x1b180, R7 ;  /* 0x0001b18014077824 */ /* 0x000fe200078e0207 */
[----:B------:R-:W-:Y:S01]  /*6520*/  LEA.HI.SX32 R22, R22, R23, 0x19 ;  /* 0x0000001716167211 */ /* 0x000fe200078fcaff */
[----:B------:R-:W-:Y:S01]  /*6530*/  IMAD.HI R20, R15, 0x71625345, RZ ;  /* 0x716253450f147827 */ /* 0x000fe200078e02ff */
[----:B-1----:R1:W-:Y:S01]  /*6540*/  @P1 STG.E desc[UR8][R4.64], R45 ;  /* 0x0000002d04001986 */ /* 0x0023e2000c101908 */
[----:B------:R-:W-:-:S03]  /*6550*/  LOP3.LUT R0, R12, 0x2c, RZ, 0xfc, !PT ;  /* 0x0000002c0c007812 */ /* 0x000fc600078efcff */
[----:B------:R-:W5:Y:S01]  /*6560*/  LDS R45, [R46+0x2c00] ;  /* 0x002c00002e2d7984 */ /* 0x000f620000000800 */
[----:B------:R-:W-:Y:S01]  /*6570*/  IMAD R7, R16, 0x121, R7 ;  /* 0x0000012110077824 */ /* 0x000fe200078e0207 */
[----:B------:R-:W-:Y:S01]  /*6580*/  ISETP.LT.AND P1, PT, R11, 0x484, !P0 ;  /* 0x000004840b00780c */ /* 0x000fe20004721270 */
[----:B------:R-:W-:Y:S01]  /*6590*/  IMAD.HI R17, R0, 0x71625345, RZ ;  /* 0x7162534500117827 */ /* 0x000fe200078e02ff */
[----:B------:R-:W-:Y:S02]  /*65a0*/  SHF.R.U32.HI R35, RZ, 0x1f, R20 ;  /* 0x0000001fff237819 */ /* 0x000fe40000011614 */
[----:B------:R-:W-:Y:S01]  /*65b0*/  LOP3.LUT R10, R12, 0x30, RZ, 0xfc, !PT ;  /* 0x000000300c0a7812 */ /* 0x000fe200078efcff */
[----:B------:R-:W-:Y:S02]  /*65c0*/  IMAD R11, R22, -0x121, R11 ;  /* 0xfffffedf160b7824 */ /* 0x000fe400078e020b */
[----:B0-----:R-:W-:Y:S01]  /*65d0*/  IMAD.WIDE R8, R7, 0x4, R2 ;  /* 0x0000000407087825 */ /* 0x001fe200078e0202 */
[----:B------:R-:W-:-:S02]  /*65e0*/  LOP3.LUT R7, R12, 0x38, RZ, 0xfc, !PT ;  /* 0x000000380c077812 */ /* 0x000fc400078efcff */
[----:B------:R-:W-:Y:S01]  /*65f0*/  LEA.HI.SX32 R20, R20, R35, 0x19 ;  /* 0x0000002314147211 */ /* 0x000fe200078fcaff */
[----:B------:R-:W-:Y:S01]  /*6600*/  IMAD R35, R22, 0x1b180, R11 ;  /* 0x0001b18016237824 */ /* 0x000fe200078e020b */
[----:B------:R-:W-:Y:S01]  /*6610*/  SHF.R.U32.HI R24, RZ, 0x1f, R17 ;  /* 0x0000001fff187819 */ /* 0x000fe20000011611 */
[----:B------:R-:W-:Y:S01]  /*6620*/  IMAD.HI R23, R10, 0x71625345, RZ ;  /* 0x716253450a177827 */ /* 0x000fe200078e02ff */
[----:B------:R-:W-:-:S03]  /*6630*/  LOP3.LUT R12, R12, 0x3c, RZ, 0xfc, !PT ;  /* 0x0000003c0c0c7812 */ /* 0x000fc600078efcff */
[----:B------:R-:W-:Y:S01]  /*6640*/  IMAD.HI R11, R7, 0x71625345, RZ ;  /* 0x71625345070b7827 */ /* 0x000fe200078e02ff */
[----:B------:R-:W-:-:S03]  /*6650*/  LEA.HI.SX32 R17, R17, R24, 0x19 ;  /* 0x0000001811117211 */ /* 0x000fc600078fcaff */
[----:B-1----:R-:W-:Y:S01]  /*6660*/  IMAD R5, R16, 0x121, R35 ;  /* 0x0000012110057824 */ /* 0x002fe200078e0223 */
[----:B------:R-:W-:Y:S01]  /*6670*/  SHF.R.U32.HI R26, RZ, 0x1f, R23 ;  /* 0x0000001fff1a7819 */ /* 0x000fe20000011617 */
[----:B------:R-:W-:Y:S01]  /*6680*/  IMAD.HI R24, R12, 0x71625345, RZ ;  /* 0x716253450c187827 */ /* 0x000fe200078e02ff */
[----:B--2---:R-:W-:Y:S01]  /*6690*/  @P2 STG.E desc[UR8][R8.64], R47 ;  /* 0x0000002f08002986 */ /* 0x004fe2000c101908 */
[----:B------:R-:W-:Y:S02]  /*66a0*/  SHF.R.U32.HI R22, RZ, 0x1f, R11 ;  /* 0x0000001fff167819 */ /* 0x000fe4000001160b */
[----:B------:R-:W-:Y:S01]  /*66b0*/  IMAD.WIDE R4, R5, 0x4, R2 ;  /* 0x0000000405047825 */ /* 0x000fe200078e0202 */
[----:B------:R-:W-:Y:S02]  /*66c0*/  ISETP.LT.AND P2, PT, R0, 0x484, !P0 ;  /* 0x000004840000780c */ /* 0x000fe40004741270 */
[----:B------:R-:W-:Y:S01]  /*66d0*/  LEA.HI.SX32 R23, R23, R26, 0x19 ;  /* 0x0000001a17177211 */ /* 0x000fe200078fcaff */
[----:B------:R-:W-:Y:S01]  /*66e0*/  IMAD R0, R17, -0x121, R0 ;  /* 0xfffffedf11007824 */ /* 0x000fe200078e0200 */
[----:B------:R-:W-:Y:S01]  /*66f0*/  SHF.R.U32.HI R35, RZ, 0x1f, R24 ;  /* 0x0000001fff237819 */ /* 0x000fe20000011618 */
[----:B---3--:R0:W-:Y:S01]  /*6700*/  @P1 STG.E desc[UR8][R4.64], R37 ;  /* 0x0000002504001986 */ /* 0x0081e2000c101908 */
[----:B------:R-:W-:Y:S01]  /*6710*/  ISETP.LT.AND P3, PT, R14, 0x484, !P0 ;  /* 0x000004840e00780c */ /* 0x000fe20004761270 */
[----:B------:R-:W-:Y:S01]  /*6720*/  IMAD R14, R21, -0x121, R14 ;  /* 0xfffffedf150e7824 */ /* 0x000fe200078e020e */
[----:B------:R-:W-:Y:S01]  /*6730*/  LEA.HI.SX32 R22, R11, R22, 0x19 ;  /* 0x000000160b167211 */ /* 0x000fe200078fcaff */
[----:B------:R-:W-:Y:S01]  /*6740*/  IMAD R17, R17, 0x1b180, R0 ;  /* 0x0001b18011117824 */ /* 0x000fe200078e0200 */
[----:B------:R-:W-:Y:S01]  /*6750*/  ISETP.LT.AND P1, PT, R10, 0x484, !P0 ;  /* 0x000004840a00780c */ /* 0x000fe20004721270 */
[----:B------:R-:W-:Y:S01]  /*6760*/  IMAD R10, R23, -0x121, R10 ;  /* 0xfffffedf170a7824 */ /* 0x000fe200078e020a */
[----:B------:R-:W-:-:S02]  /*6770*/  LEA.HI.SX32 R35, R24, R35, 0x19 ;  /* 0x0000002318237211 */ /* 0x000fc400078fcaff */
[----:B------:R-:W-:Y:S01]  /*6780*/  SEL R0, R31, 0x8, P5 ;  /* 0x000000081f007807 */ /* 0x000fe20002800000 */
[----:B------:R-:W-:Y:S01]  /*6790*/  IMAD R21, R21, 0x1b180, R14 ;  /* 0x0001b18015157824 */ /* 0x000fe200078e020e */
[----:B------:R-:W-:Y:S02]  /*67a0*/  SEL R34, R34, 0x8, P4 ;  /* 0x0000000822227807 */ /* 0x000fe40002000000 */
[----:B------:R-:W-:Y:S01]  /*67b0*/  ISETP.LT.AND P5, PT, R7, 0x484, !P0 ;  /* 0x000004840700780c */ /* 0x000fe200047a1270 */
[----:B------:R-:W-:Y:S01]  /*67c0*/  IMAD R7, R22, -0x121, R7 ;  /* 0xfffffedf16077824 */ /* 0x000fe200078e0207 */
[----:B------:R-:W-:Y:S01]  /*67d0*/  ISETP.LT.AND P4, PT, R15, 0x484, !P0 ;  /* 0x000004840f00780c */ /* 0x000fe20004781270 */
[----:B------:R-:W-:Y:S01]  /*67e0*/  IMAD R15, R20, -0x121, R15 ;  /* 0xfffffedf140f7824 */ /* 0x000fe200078e020f */
[----:B------:R-:W-:Y:S01]  /*67f0*/  ISETP.LT.AND P0, PT, R12, 0x484, !P0 ;  /* 0x000004840c00780c */ /* 0x000fe20004701270 */
[----:B------:R-:W-:Y:S02]  /*6800*/  IMAD R23, R23, 0x1b180, R10 ;  /* 0x0001b18017177824 */ /* 0x000fe400078e020a */
[----:B------:R-:W-:-:S02]  /*6810*/  IMAD R12, R35, -0x121, R12 ;  /* 0xfffffedf230c7824 */ /* 0x000fc400078e020c */
[----:B------:R-:W-:Y:S02]  /*6820*/  IMAD R31, R22, 0x1b180, R7 ;  /* 0x0001b180161f7824 */ /* 0x000fe400078e0207 */
[----:B0-----:R-:W-:Y:S02]  /*6830*/  IMAD R5, R16, 0x121, R21 ;  /* 0x0000012110057824 */ /* 0x001fe400078e0215 */
[----:B------:R-:W-:Y:S02]  /*6840*/  IMAD R15, R20, 0x1b180, R15 ;  /* 0x0001b180140f7824 */ /* 0x000fe400078e020f */
[C---:B------:R-:W-:Y:S01]  /*6850*/  IMAD R7, R16.reuse, 0x121, R17 ;  /* 0x0000012110077824 */ /* 0x040fe200078e0211 */
[----:B------:R-:W-:Y:S01]  /*6860*/  SEL R33, R33, 0x8, P6 ;  /* 0x0000000821217807 */ /* 0x000fe20003000000 */
[----:B------:R-:W-:Y:S01]  /*6870*/  IMAD R9, R16, 0x121, R23 ;  /* 0x0000012110097824 */ /* 0x000fe200078e0217 */
[----:B------:R-:W-:Y:S01]  /*6880*/  ISETP.NE.AND P6, PT, R42, RZ, PT ;  /* 0x000000ff2a00720c */ /* 0x000fe20003fc5270 */
[----:B------:R-:W-:Y:S01]  /*6890*/  IMAD R35, R35, 0x1b180, R12 ;  /* 0x0001b18023237824 */ /* 0x000fe200078e020c */
[----:B------:R-:W-:Y:S01]  /*68a0*/  PRMT R17, R6, 0x3340, R13 ;  /* 0x0000334006117816 */ /* 0x000fe2000000000d */
[----:B------:R-:W-:-:S04]  /*68b0*/  IMAD.WIDE R4, R5, 0x4, R2 ;  /* 0x0000000405047825 */ /* 0x000fc800078e0202 */
[C---:B------:R-:W-:Y:S02]  /*68c0*/  IMAD R11, R16.reuse, 0x121, R15 ;  /* 0x00000121100b7824 */ /* 0x040fe400078e020f */
[----:B------:R-:W-:Y:S01]  /*68d0*/  IMAD.WIDE R6, R7, 0x4, R2 ;  /* 0x0000000407067825 */ /* 0x000fe200078e0202 */
[----:B----4-:R0:W-:Y:S03]  /*68e0*/  @P3 STG.E desc[UR8][R4.64], R41 ;  /* 0x0000002904003986 */ /* 0x0101e6000c101908 */
[C---:B------:R-:W-:Y:S02]  /*68f0*/  IMAD R31, R16.reuse, 0x121, R31 ;  /* 0x00000121101f7824 */ /* 0x040fe400078e021f */
[----:B------:R-:W-:Y:S01]  /*6900*/  IMAD.WIDE R8, R9, 0x4, R2 ;  /* 0x0000000409087825 */ /* 0x000fe200078e0202 */
[----:B-----5:R0:W-:Y:S03]  /*6910*/  @P2 STG.E desc[UR8][R6.64], R45 ;  /* 0x0000002d06002986 */ /* 0x0201e6000c101908 */
[----:B------:R-:W-:-:S02]  /*6920*/  IMAD R35, R16, 0x121, R35 ;  /* 0x0000012110237824 */ /* 0x000fc400078e0223 */
[--C-:B------:R-:W-:Y:S01]  /*6930*/  IMAD.WIDE R10, R11, 0x4, R2.reuse ;  /* 0x000000040b0a7825 */ /* 0x100fe200078e0202 */
[----:B------:R0:W-:Y:S01]  /*6940*/  @P1 STG.E desc[UR8][R8.64], R49 ;  /* 0x0000003108001986 */ /* 0x0001e2000c101908 */
[----:B------:R-:W-:Y:S02]  /*6950*/  IADD3 R14, P1, R50, UR4, RZ ;  /* 0x00000004320e7c10 */ /* 0x000fe4000ff3e0ff */
[--C-:B------:R-:W-:Y:S01]  /*6960*/  IMAD.WIDE R12, R31, 0x4, R2.reuse ;  /* 0x000000041f0c7825 */ /* 0x100fe200078e0202 */
[----:B------:R0:W-:Y:S03]  /*6970*/  @P4 STG.E desc[UR8][R10.64], R51 ;  /* 0x000000330a004986 */ /* 0x0001e6000c101908 */
[----:B------:R-:W-:Y:S01]  /*6980*/  IMAD.WIDE R2, R35, 0x4, R2 ;  /* 0x0000000423027825 */ /* 0x000fe200078e0202 */
[----:B------:R-:W-:Y:S01]  /*6990*/  PRMT R18, R18, 0x3340, R19 ;  /* 0x0000334012127816 */ /* 0x000fe20000000013 */
[----:B------:R0:W-:Y:S01]  /*69a0*/  @P5 STG.E desc[UR8][R12.64], R53 ;  /* 0x000000350c005986 */ /* 0x0001e2000c101908 */
[----:B------:R-:W-:-:S02]  /*69b0*/  PRMT R28, R25, 0x3340, R28 ;  /* 0x00003340191c7816 */ /* 0x000fc4000000001c */
[----:B------:R-:W-:Y:S01]  /*69c0*/  PRMT R27, R27, 0x3340, R30 ;  /* 0x000033401b1b7816 */ /* 0x000fe2000000001e */
[----:B------:R0:W-:Y:S01]  /*69d0*/  @P0 STG.E desc[UR8][R2.64], R55 ;  /* 0x0000003702000986 */ /* 0x0001e2000c101908 */
[----:B------:R-:W-:Y:S02]  /*69e0*/  PRMT R29, R29, 0x3340, R32 ;  /* 0x000033401d1d7816 */ /* 0x000fe40000000020 */
[----:B------:R-:W-:Y:S02]  /*69f0*/  PRMT R38, R38, 0x3340, R39 ;  /* 0x0000334026267816 */ /* 0x000fe40000000027 */
[----:B------:R-:W-:Y:S02]  /*6a00*/  PRMT R43, R43, 0x3340, R34 ;  /* 0x000033402b2b7816 */ /* 0x000fe40000000022 */
[----:B------:R-:W-:Y:S02]  /*6a10*/  PRMT R0, R0, 0x3340, R33 ;  /* 0x0000334000007816 */ /* 0x000fe40000000021 */
[----:B------:R-:W-:-:S02]  /*6a20*/  LEA.HI.X.SX32 R15, R50, UR5, 0x1, P1 ;  /* 0x00000005320f7c11 */ /* 0x000fc400088f0eff */
[----:B------:R-:W-:Y:S02]  /*6a30*/  PRMT R36, R17, 0x5410, R18 ;  /* 0x0000541011247816 */ /* 0x000fe40000000012 */
[----:B------:R-:W-:Y:S02]  /*6a40*/  PRMT R37, R28, 0x5410, R27 ;  /* 0x000054101c257816 */ /* 0x000fe4000000001b */
[----:B------:R-:W-:Y:S02]  /*6a50*/  PRMT R38, R29, 0x5410, R38 ;  /* 0x000054101d267816 */ /* 0x000fe40000000026 */
[----:B------:R-:W-:Y:S01]  /*6a60*/  PRMT R39, R43, 0x5410, R0 ;  /* 0x000054102b277816 */ /* 0x000fe20000000000 */
[----:B0-----:R-:W-:Y:S06]  /*6a70*/  @!P6 EXIT ;  /* 0x000000000000e94d */ /* 0x001fec0003800000 */
[----:B------:R-:W-:Y:S01]  /*6a80*/  STG.E.128 desc[UR8][R14.64], R36 ;  /* 0x000000240e007986 */ /* 0x000fe2000c101d08 */
[----:B------:R-:W-:Y:S05]  /*6a90*/  EXIT ;  /* 0x000000000000794d */ /* 0x000fea0003800000 */
.L_x_0:
[----:B------:R-:W-:-:S00]  /*6aa0*/  BRA `(.L_x_0) ;  /* 0xfffffffc00fc7947 */ /* 0x000fc0000383ffff */
[----:B------:R-:W-:-:S00]  /*6ab0*/  NOP ;  /* 0x0000000000007918 */ /* 0x000fc00000000000 */
        /* <DEDUP_REMOVED lines=12> */
.L_x_1:


//--------------------- .nv.shared.triton_poi_fused_max_pool2d_with_indices_11 --------------------------
	.section	.nv.shared.triton_poi_fused_max_pool2d_with_indices_11,"aw",@nobits
	.sectionflags	@""
	.align	16
	.zero		1024


//--------------------- .nv.constant0.triton_poi_fused_max_pool2d_with_indices_11 --------------------------
	.section	.nv.constant0.triton_poi_fused_max_pool2d_with_indices_11,"a",@progbits
	.sectionflags	@""
	.align	4
.nv.constant0.triton_poi_fused_max_pool2d_with_indices_11:
	.zero		560
